//
// Generated by NVIDIA NVVM Compiler
//
// Compiler Build ID: CL-36424714
// Cuda compilation tools, release 13.0, V13.0.88
// Based on NVVM 20.0.0
//

.version 9.0
.target sm_100
.address_size 64

	// .globl	_Z7drawImgP5pixelP9bodyStateS2_P7vector2iidb
.func  (.param .b64 func_retval0) __internal_accurate_pow
(
	.param .b64 __internal_accurate_pow_param_0
)
;

.visible .entry _Z7drawImgP5pixelP9bodyStateS2_P7vector2iidb(
	.param .u64 .ptr .align 1 _Z7drawImgP5pixelP9bodyStateS2_P7vector2iidb_param_0,
	.param .u64 .ptr .align 1 _Z7drawImgP5pixelP9bodyStateS2_P7vector2iidb_param_1,
	.param .u64 .ptr .align 1 _Z7drawImgP5pixelP9bodyStateS2_P7vector2iidb_param_2,
	.param .u64 .ptr .align 1 _Z7drawImgP5pixelP9bodyStateS2_P7vector2iidb_param_3,
	.param .u32 _Z7drawImgP5pixelP9bodyStateS2_P7vector2iidb_param_4,
	.param .u32 _Z7drawImgP5pixelP9bodyStateS2_P7vector2iidb_param_5,
	.param .f64 _Z7drawImgP5pixelP9bodyStateS2_P7vector2iidb_param_6,
	.param .u8 _Z7drawImgP5pixelP9bodyStateS2_P7vector2iidb_param_7
)
{
	.reg .pred 	%p<26>;
	.reg .b16 	%rs<2>;
	.reg .b32 	%r<53>;
	.reg .b64 	%rd<25>;
	.reg .b64 	%fd<1726>;

	ld.param.u64 	%rd4, [_Z7drawImgP5pixelP9bodyStateS2_P7vector2iidb_param_1];
	ld.param.u64 	%rd6, [_Z7drawImgP5pixelP9bodyStateS2_P7vector2iidb_param_3];
	ld.param.u32 	%r10, [_Z7drawImgP5pixelP9bodyStateS2_P7vector2iidb_param_4];
	ld.param.u32 	%r11, [_Z7drawImgP5pixelP9bodyStateS2_P7vector2iidb_param_5];
	ld.param.s8 	%rs1, [_Z7drawImgP5pixelP9bodyStateS2_P7vector2iidb_param_7];
	mul.lo.s32 	%r12, %r11, %r10;
	mov.u32 	%r13, %ctaid.x;
	mov.u32 	%r14, %ntid.x;
	mov.u32 	%r15, %tid.x;
	mad.lo.s32 	%r1, %r13, %r14, %r15;
	setp.ge.s32 	%p2, %r1, %r12;
	@%p2 bra 	$L__BB0_23;
	ld.param.u64 	%rd22, [_Z7drawImgP5pixelP9bodyStateS2_P7vector2iidb_param_2];
	mul.lo.s32 	%r2, %r1, 3;
	cvta.to.global.u64 	%rd7, %rd22;
	div.s32 	%r4, %r1, %r10;
	mul.lo.s32 	%r16, %r4, %r10;
	sub.s32 	%r3, %r1, %r16;
	mul.wide.s32 	%rd8, %r2, 32;
	add.s64 	%rd1, %rd7, %rd8;
	setp.ne.s16 	%p3, %rs1, 0;
	@%p3 bra 	$L__BB0_3;
	ld.global.f64 	%fd1706, [%rd1];
	bra.uni 	$L__BB0_4;
$L__BB0_3:
	cvta.to.global.u64 	%rd9, %rd6;
	ld.global.f64 	%fd101, [%rd9+16];
	ld.global.f64 	%fd102, [%rd9];
	ld.global.f64 	%fd103, [%rd9+24];
	ld.global.f64 	%fd104, [%rd9+8];
	cvta.to.global.u64 	%rd10, %rd4;
	add.s64 	%rd12, %rd10, %rd8;
	ld.global.f64 	%fd1706, [%rd12];
	ld.global.f64 	%fd105, [%rd12+8];
	ld.global.f64 	%fd106, [%rd12+16];
	ld.global.f64 	%fd107, [%rd12+24];
	st.global.f64 	[%rd1], %fd1706;
	st.global.f64 	[%rd1+8], %fd105;
	st.global.f64 	[%rd1+16], %fd106;
	st.global.f64 	[%rd1+24], %fd107;
	ld.global.f64 	%fd108, [%rd12+32];
	ld.global.f64 	%fd109, [%rd12+40];
	ld.global.f64 	%fd110, [%rd12+48];
	ld.global.f64 	%fd111, [%rd12+56];
	st.global.f64 	[%rd1+32], %fd108;
	st.global.f64 	[%rd1+40], %fd109;
	st.global.f64 	[%rd1+48], %fd110;
	st.global.f64 	[%rd1+56], %fd111;
	ld.global.f64 	%fd112, [%rd12+64];
	ld.global.f64 	%fd113, [%rd12+72];
	ld.global.f64 	%fd114, [%rd12+80];
	ld.global.f64 	%fd115, [%rd12+88];
	st.global.f64 	[%rd1+64], %fd112;
	st.global.f64 	[%rd1+72], %fd113;
	st.global.f64 	[%rd1+80], %fd114;
	st.global.f64 	[%rd1+88], %fd115;
	sub.f64 	%fd116, %fd101, %fd102;
	cvt.rn.f64.s32 	%fd117, %r10;
	cvt.rn.f64.s32 	%fd118, %r3;
	div.rn.f64 	%fd119, %fd118, %fd117;
	ld.global.f64 	%fd120, [%rd9];
	fma.rn.f64 	%fd121, %fd119, %fd116, %fd120;
	st.global.f64 	[%rd1+48], %fd121;
	sub.f64 	%fd122, %fd103, %fd104;
	cvt.rn.f64.s32 	%fd123, %r11;
	cvt.rn.f64.s32 	%fd124, %r4;
	div.rn.f64 	%fd125, %fd124, %fd123;
	ld.global.f64 	%fd126, [%rd9+8];
	fma.rn.f64 	%fd127, %fd125, %fd122, %fd126;
	st.global.f64 	[%rd1+56], %fd127;
$L__BB0_4:
	ld.param.f64 	%fd1676, [_Z7drawImgP5pixelP9bodyStateS2_P7vector2iidb_param_6];
	setp.ge.f64 	%p4, %fd1676, 0d0000000000000000;
	@%p4 bra 	$L__BB0_6;
	ld.global.f64 	%fd1705, [%rd1+8];
	ld.global.f64 	%fd1702, [%rd1+32];
	ld.global.f64 	%fd1701, [%rd1+40];
	ld.global.f64 	%fd1698, [%rd1+64];
	ld.global.f64 	%fd1697, [%rd1+72];
	bra.uni 	$L__BB0_22;
$L__BB0_6:
	mov.f64 	%fd130, 0d3FC999999999999A;
	{
	.reg .b32 %temp; 
	mov.b64 	{%temp, %r5}, %fd130;
	}
	and.b32  	%r18, %r5, 2146435072;
	setp.eq.s32 	%p5, %r18, 1126170624;
	and.b32  	%r19, %r5, 2147483647;
	setp.ne.s32 	%p6, %r19, 1071644672;
	and.pred  	%p1, %p5, %p6;
	ld.global.f64 	%fd1705, [%rd1+8];
	ld.global.f64 	%fd1702, [%rd1+32];
	ld.global.f64 	%fd1701, [%rd1+40];
	ld.global.f64 	%fd1698, [%rd1+64];
	ld.global.f64 	%fd1697, [%rd1+72];
	ld.global.f64 	%fd1704, [%rd1+16];
	ld.global.f64 	%fd1703, [%rd1+24];
	ld.global.f64 	%fd1700, [%rd1+48];
	ld.global.f64 	%fd1699, [%rd1+56];
	ld.global.f64 	%fd1696, [%rd1+80];
	ld.global.f64 	%fd1695, [%rd1+88];
	mov.f64 	%fd1692, 0d0000000000000000;
	mov.f64 	%fd1691, 0d3F847AE147AE147B;
	mov.b32 	%r51, 0;
$L__BB0_7:
	ld.param.u64 	%rd23, [_Z7drawImgP5pixelP9bodyStateS2_P7vector2iidb_param_2];
	cvta.to.global.u64 	%rd13, %rd23;
	add.s64 	%rd2, %rd13, %rd8;
	add.f64 	%fd1692, %fd1692, %fd1691;
	sub.f64 	%fd131, %fd1702, %fd1706;
	sub.f64 	%fd132, %fd1701, %fd1705;
	mul.f64 	%fd133, %fd132, %fd132;
	fma.rn.f64 	%fd134, %fd131, %fd131, %fd133;
	sqrt.rn.f64 	%fd135, %fd134;
	mul.f64 	%fd136, %fd135, %fd135;
	mul.f64 	%fd137, %fd135, %fd136;
	div.rn.f64 	%fd138, %fd131, %fd137;
	div.rn.f64 	%fd139, %fd132, %fd137;
	add.f64 	%fd140, %fd138, 0d0000000000000000;
	add.f64 	%fd141, %fd139, 0d0000000000000000;
	mov.f64 	%fd142, 0d0000000000000000;
	sub.f64 	%fd143, %fd142, %fd138;
	sub.f64 	%fd144, %fd142, %fd139;
	sub.f64 	%fd145, %fd1698, %fd1706;
	sub.f64 	%fd146, %fd1697, %fd1705;
	mul.f64 	%fd147, %fd146, %fd146;
	fma.rn.f64 	%fd148, %fd145, %fd145, %fd147;
	sqrt.rn.f64 	%fd149, %fd148;
	mul.f64 	%fd150, %fd149, %fd149;
	mul.f64 	%fd151, %fd149, %fd150;
	div.rn.f64 	%fd152, %fd145, %fd151;
	div.rn.f64 	%fd153, %fd146, %fd151;
	add.f64 	%fd154, %fd140, %fd152;
	add.f64 	%fd155, %fd141, %fd153;
	sub.f64 	%fd156, %fd142, %fd152;
	sub.f64 	%fd157, %fd142, %fd153;
	sub.f64 	%fd158, %fd1698, %fd1702;
	sub.f64 	%fd159, %fd1697, %fd1701;
	mul.f64 	%fd160, %fd159, %fd159;
	fma.rn.f64 	%fd161, %fd158, %fd158, %fd160;
	sqrt.rn.f64 	%fd162, %fd161;
	mul.f64 	%fd163, %fd162, %fd162;
	mul.f64 	%fd164, %fd162, %fd163;
	div.rn.f64 	%fd165, %fd158, %fd164;
	div.rn.f64 	%fd166, %fd159, %fd164;
	add.f64 	%fd167, %fd143, %fd165;
	add.f64 	%fd168, %fd144, %fd166;
	sub.f64 	%fd169, %fd156, %fd165;
	sub.f64 	%fd170, %fd157, %fd166;
	mul.f64 	%fd171, %fd1691, %fd1704;
	mul.f64 	%fd172, %fd1691, %fd1703;
	mul.f64 	%fd173, %fd1691, %fd154;
	mul.f64 	%fd174, %fd1691, %fd155;
	mul.f64 	%fd175, %fd1691, %fd1700;
	mul.f64 	%fd176, %fd1691, %fd1699;
	mul.f64 	%fd177, %fd1691, %fd167;
	mul.f64 	%fd178, %fd1691, %fd168;
	mul.f64 	%fd179, %fd1691, %fd1696;
	mul.f64 	%fd180, %fd1691, %fd1695;
	mul.f64 	%fd181, %fd1691, %fd169;
	mul.f64 	%fd182, %fd1691, %fd170;
	fma.rn.f64 	%fd183, %fd171, 0d3FC999999999999A, %fd1706;
	fma.rn.f64 	%fd184, %fd172, 0d3FC999999999999A, %fd1705;
	fma.rn.f64 	%fd185, %fd173, 0d3FC999999999999A, %fd1704;
	fma.rn.f64 	%fd186, %fd174, 0d3FC999999999999A, %fd1703;
	fma.rn.f64 	%fd187, %fd175, 0d3FC999999999999A, %fd1702;
	fma.rn.f64 	%fd188, %fd176, 0d3FC999999999999A, %fd1701;
	fma.rn.f64 	%fd189, %fd177, 0d3FC999999999999A, %fd1700;
	fma.rn.f64 	%fd190, %fd178, 0d3FC999999999999A, %fd1699;
	fma.rn.f64 	%fd191, %fd179, 0d3FC999999999999A, %fd1698;
	fma.rn.f64 	%fd192, %fd180, 0d3FC999999999999A, %fd1697;
	fma.rn.f64 	%fd193, %fd181, 0d3FC999999999999A, %fd1696;
	fma.rn.f64 	%fd194, %fd182, 0d3FC999999999999A, %fd1695;
	sub.f64 	%fd195, %fd187, %fd183;
	sub.f64 	%fd196, %fd188, %fd184;
	mul.f64 	%fd197, %fd196, %fd196;
	fma.rn.f64 	%fd198, %fd195, %fd195, %fd197;
	sqrt.rn.f64 	%fd199, %fd198;
	mul.f64 	%fd200, %fd199, %fd199;
	mul.f64 	%fd201, %fd199, %fd200;
	div.rn.f64 	%fd202, %fd195, %fd201;
	div.rn.f64 	%fd203, %fd196, %fd201;
	add.f64 	%fd204, %fd202, 0d0000000000000000;
	add.f64 	%fd205, %fd203, 0d0000000000000000;
	sub.f64 	%fd206, %fd142, %fd202;
	sub.f64 	%fd207, %fd142, %fd203;
	sub.f64 	%fd208, %fd191, %fd183;
	sub.f64 	%fd209, %fd192, %fd184;
	mul.f64 	%fd210, %fd209, %fd209;
	fma.rn.f64 	%fd211, %fd208, %fd208, %fd210;
	sqrt.rn.f64 	%fd212, %fd211;
	mul.f64 	%fd213, %fd212, %fd212;
	mul.f64 	%fd214, %fd212, %fd213;
	div.rn.f64 	%fd215, %fd208, %fd214;
	div.rn.f64 	%fd216, %fd209, %fd214;
	add.f64 	%fd217, %fd204, %fd215;
	add.f64 	%fd218, %fd205, %fd216;
	sub.f64 	%fd219, %fd142, %fd215;
	sub.f64 	%fd220, %fd142, %fd216;
	sub.f64 	%fd221, %fd191, %fd187;
	sub.f64 	%fd222, %fd192, %fd188;
	mul.f64 	%fd223, %fd222, %fd222;
	fma.rn.f64 	%fd224, %fd221, %fd221, %fd223;
	sqrt.rn.f64 	%fd225, %fd224;
	mul.f64 	%fd226, %fd225, %fd225;
	mul.f64 	%fd227, %fd225, %fd226;
	div.rn.f64 	%fd228, %fd221, %fd227;
	div.rn.f64 	%fd229, %fd222, %fd227;
	add.f64 	%fd230, %fd206, %fd228;
	add.f64 	%fd231, %fd207, %fd229;
	sub.f64 	%fd232, %fd219, %fd228;
	sub.f64 	%fd233, %fd220, %fd229;
	mul.f64 	%fd234, %fd1691, %fd185;
	mul.f64 	%fd235, %fd1691, %fd186;
	mul.f64 	%fd236, %fd1691, %fd217;
	mul.f64 	%fd237, %fd1691, %fd218;
	mul.f64 	%fd238, %fd1691, %fd189;
	mul.f64 	%fd239, %fd1691, %fd190;
	mul.f64 	%fd240, %fd1691, %fd230;
	mul.f64 	%fd241, %fd1691, %fd231;
	mul.f64 	%fd242, %fd1691, %fd193;
	mul.f64 	%fd243, %fd1691, %fd194;
	mul.f64 	%fd244, %fd1691, %fd232;
	mul.f64 	%fd245, %fd1691, %fd233;
	fma.rn.f64 	%fd246, %fd171, 0d3FB3333333333333, %fd1706;
	fma.rn.f64 	%fd247, %fd172, 0d3FB3333333333333, %fd1705;
	fma.rn.f64 	%fd248, %fd173, 0d3FB3333333333333, %fd1704;
	fma.rn.f64 	%fd249, %fd174, 0d3FB3333333333333, %fd1703;
	fma.rn.f64 	%fd250, %fd175, 0d3FB3333333333333, %fd1702;
	fma.rn.f64 	%fd251, %fd176, 0d3FB3333333333333, %fd1701;
	fma.rn.f64 	%fd252, %fd177, 0d3FB3333333333333, %fd1700;
	fma.rn.f64 	%fd253, %fd178, 0d3FB3333333333333, %fd1699;
	fma.rn.f64 	%fd254, %fd179, 0d3FB3333333333333, %fd1698;
	fma.rn.f64 	%fd255, %fd180, 0d3FB3333333333333, %fd1697;
	fma.rn.f64 	%fd256, %fd181, 0d3FB3333333333333, %fd1696;
	fma.rn.f64 	%fd257, %fd182, 0d3FB3333333333333, %fd1695;
	fma.rn.f64 	%fd258, %fd234, 0d3FCCCCCCCCCCCCCD, %fd246;
	fma.rn.f64 	%fd259, %fd235, 0d3FCCCCCCCCCCCCCD, %fd247;
	fma.rn.f64 	%fd260, %fd236, 0d3FCCCCCCCCCCCCCD, %fd248;
	fma.rn.f64 	%fd261, %fd237, 0d3FCCCCCCCCCCCCCD, %fd249;
	fma.rn.f64 	%fd262, %fd238, 0d3FCCCCCCCCCCCCCD, %fd250;
	fma.rn.f64 	%fd263, %fd239, 0d3FCCCCCCCCCCCCCD, %fd251;
	fma.rn.f64 	%fd264, %fd240, 0d3FCCCCCCCCCCCCCD, %fd252;
	fma.rn.f64 	%fd265, %fd241, 0d3FCCCCCCCCCCCCCD, %fd253;
	fma.rn.f64 	%fd266, %fd242, 0d3FCCCCCCCCCCCCCD, %fd254;
	fma.rn.f64 	%fd267, %fd243, 0d3FCCCCCCCCCCCCCD, %fd255;
	fma.rn.f64 	%fd268, %fd244, 0d3FCCCCCCCCCCCCCD, %fd256;
	fma.rn.f64 	%fd269, %fd245, 0d3FCCCCCCCCCCCCCD, %fd257;
	sub.f64 	%fd270, %fd262, %fd258;
	sub.f64 	%fd271, %fd263, %fd259;
	mul.f64 	%fd272, %fd271, %fd271;
	fma.rn.f64 	%fd273, %fd270, %fd270, %fd272;
	sqrt.rn.f64 	%fd274, %fd273;
	mul.f64 	%fd275, %fd274, %fd274;
	mul.f64 	%fd276, %fd274, %fd275;
	div.rn.f64 	%fd277, %fd270, %fd276;
	div.rn.f64 	%fd278, %fd271, %fd276;
	add.f64 	%fd279, %fd277, 0d0000000000000000;
	add.f64 	%fd280, %fd278, 0d0000000000000000;
	sub.f64 	%fd281, %fd142, %fd277;
	sub.f64 	%fd282, %fd142, %fd278;
	sub.f64 	%fd283, %fd266, %fd258;
	sub.f64 	%fd284, %fd267, %fd259;
	mul.f64 	%fd285, %fd284, %fd284;
	fma.rn.f64 	%fd286, %fd283, %fd283, %fd285;
	sqrt.rn.f64 	%fd287, %fd286;
	mul.f64 	%fd288, %fd287, %fd287;
	mul.f64 	%fd289, %fd287, %fd288;
	div.rn.f64 	%fd290, %fd283, %fd289;
	div.rn.f64 	%fd291, %fd284, %fd289;
	add.f64 	%fd292, %fd279, %fd290;
	add.f64 	%fd293, %fd280, %fd291;
	sub.f64 	%fd294, %fd142, %fd290;
	sub.f64 	%fd295, %fd142, %fd291;
	sub.f64 	%fd296, %fd266, %fd262;
	sub.f64 	%fd297, %fd267, %fd263;
	mul.f64 	%fd298, %fd297, %fd297;
	fma.rn.f64 	%fd299, %fd296, %fd296, %fd298;
	sqrt.rn.f64 	%fd300, %fd299;
	mul.f64 	%fd301, %fd300, %fd300;
	mul.f64 	%fd302, %fd300, %fd301;
	div.rn.f64 	%fd303, %fd296, %fd302;
	div.rn.f64 	%fd304, %fd297, %fd302;
	add.f64 	%fd305, %fd281, %fd303;
	add.f64 	%fd306, %fd282, %fd304;
	sub.f64 	%fd307, %fd294, %fd303;
	sub.f64 	%fd308, %fd295, %fd304;
	mul.f64 	%fd309, %fd1691, %fd260;
	mul.f64 	%fd310, %fd1691, %fd261;
	mul.f64 	%fd311, %fd1691, %fd292;
	mul.f64 	%fd312, %fd1691, %fd293;
	mul.f64 	%fd313, %fd1691, %fd264;
	mul.f64 	%fd314, %fd1691, %fd265;
	mul.f64 	%fd315, %fd1691, %fd305;
	mul.f64 	%fd316, %fd1691, %fd306;
	mul.f64 	%fd317, %fd1691, %fd268;
	mul.f64 	%fd318, %fd1691, %fd269;
	mul.f64 	%fd319, %fd1691, %fd307;
	mul.f64 	%fd320, %fd1691, %fd308;
	fma.rn.f64 	%fd321, %fd171, 0d3FEF49F49F49F49F, %fd1706;
	fma.rn.f64 	%fd322, %fd172, 0d3FEF49F49F49F49F, %fd1705;
	fma.rn.f64 	%fd323, %fd173, 0d3FEF49F49F49F49F, %fd1704;
	fma.rn.f64 	%fd324, %fd174, 0d3FEF49F49F49F49F, %fd1703;
	fma.rn.f64 	%fd325, %fd175, 0d3FEF49F49F49F49F, %fd1702;
	fma.rn.f64 	%fd326, %fd176, 0d3FEF49F49F49F49F, %fd1701;
	fma.rn.f64 	%fd327, %fd177, 0d3FEF49F49F49F49F, %fd1700;
	fma.rn.f64 	%fd328, %fd178, 0d3FEF49F49F49F49F, %fd1699;
	fma.rn.f64 	%fd329, %fd179, 0d3FEF49F49F49F49F, %fd1698;
	fma.rn.f64 	%fd330, %fd180, 0d3FEF49F49F49F49F, %fd1697;
	fma.rn.f64 	%fd331, %fd181, 0d3FEF49F49F49F49F, %fd1696;
	fma.rn.f64 	%fd332, %fd182, 0d3FEF49F49F49F49F, %fd1695;
	mul.f64 	%fd333, %fd234, 0d400DDDDDDDDDDDDE;
	sub.f64 	%fd334, %fd321, %fd333;
	mul.f64 	%fd335, %fd235, 0d400DDDDDDDDDDDDE;
	sub.f64 	%fd336, %fd322, %fd335;
	mul.f64 	%fd337, %fd236, 0d400DDDDDDDDDDDDE;
	sub.f64 	%fd338, %fd323, %fd337;
	mul.f64 	%fd339, %fd237, 0d400DDDDDDDDDDDDE;
	sub.f64 	%fd340, %fd324, %fd339;
	mul.f64 	%fd341, %fd238, 0d400DDDDDDDDDDDDE;
	sub.f64 	%fd342, %fd325, %fd341;
	mul.f64 	%fd343, %fd239, 0d400DDDDDDDDDDDDE;
	sub.f64 	%fd344, %fd326, %fd343;
	mul.f64 	%fd345, %fd240, 0d400DDDDDDDDDDDDE;
	sub.f64 	%fd346, %fd327, %fd345;
	mul.f64 	%fd347, %fd241, 0d400DDDDDDDDDDDDE;
	sub.f64 	%fd348, %fd328, %fd347;
	mul.f64 	%fd349, %fd242, 0d400DDDDDDDDDDDDE;
	sub.f64 	%fd350, %fd329, %fd349;
	mul.f64 	%fd351, %fd243, 0d400DDDDDDDDDDDDE;
	sub.f64 	%fd352, %fd330, %fd351;
	mul.f64 	%fd353, %fd244, 0d400DDDDDDDDDDDDE;
	sub.f64 	%fd354, %fd331, %fd353;
	mul.f64 	%fd355, %fd245, 0d400DDDDDDDDDDDDE;
	sub.f64 	%fd356, %fd332, %fd355;
	fma.rn.f64 	%fd357, %fd309, 0d400C71C71C71C71C, %fd334;
	fma.rn.f64 	%fd358, %fd310, 0d400C71C71C71C71C, %fd336;
	fma.rn.f64 	%fd359, %fd311, 0d400C71C71C71C71C, %fd338;
	fma.rn.f64 	%fd360, %fd312, 0d400C71C71C71C71C, %fd340;
	fma.rn.f64 	%fd361, %fd313, 0d400C71C71C71C71C, %fd342;
	fma.rn.f64 	%fd362, %fd314, 0d400C71C71C71C71C, %fd344;
	fma.rn.f64 	%fd363, %fd315, 0d400C71C71C71C71C, %fd346;
	fma.rn.f64 	%fd364, %fd316, 0d400C71C71C71C71C, %fd348;
	fma.rn.f64 	%fd365, %fd317, 0d400C71C71C71C71C, %fd350;
	fma.rn.f64 	%fd366, %fd318, 0d400C71C71C71C71C, %fd352;
	fma.rn.f64 	%fd367, %fd319, 0d400C71C71C71C71C, %fd354;
	fma.rn.f64 	%fd368, %fd320, 0d400C71C71C71C71C, %fd356;
	sub.f64 	%fd369, %fd361, %fd357;
	sub.f64 	%fd370, %fd362, %fd358;
	mul.f64 	%fd371, %fd370, %fd370;
	fma.rn.f64 	%fd372, %fd369, %fd369, %fd371;
	sqrt.rn.f64 	%fd373, %fd372;
	mul.f64 	%fd374, %fd373, %fd373;
	mul.f64 	%fd375, %fd373, %fd374;
	div.rn.f64 	%fd376, %fd369, %fd375;
	div.rn.f64 	%fd377, %fd370, %fd375;
	add.f64 	%fd378, %fd376, 0d0000000000000000;
	add.f64 	%fd379, %fd377, 0d0000000000000000;
	sub.f64 	%fd380, %fd142, %fd376;
	sub.f64 	%fd381, %fd142, %fd377;
	sub.f64 	%fd382, %fd365, %fd357;
	sub.f64 	%fd383, %fd366, %fd358;
	mul.f64 	%fd384, %fd383, %fd383;
	fma.rn.f64 	%fd385, %fd382, %fd382, %fd384;
	sqrt.rn.f64 	%fd386, %fd385;
	mul.f64 	%fd387, %fd386, %fd386;
	mul.f64 	%fd388, %fd386, %fd387;
	div.rn.f64 	%fd389, %fd382, %fd388;
	div.rn.f64 	%fd390, %fd383, %fd388;
	add.f64 	%fd391, %fd378, %fd389;
	add.f64 	%fd392, %fd379, %fd390;
	sub.f64 	%fd393, %fd142, %fd389;
	sub.f64 	%fd394, %fd142, %fd390;
	sub.f64 	%fd395, %fd365, %fd361;
	sub.f64 	%fd396, %fd366, %fd362;
	mul.f64 	%fd397, %fd396, %fd396;
	fma.rn.f64 	%fd398, %fd395, %fd395, %fd397;
	sqrt.rn.f64 	%fd399, %fd398;
	mul.f64 	%fd400, %fd399, %fd399;
	mul.f64 	%fd401, %fd399, %fd400;
	div.rn.f64 	%fd402, %fd395, %fd401;
	div.rn.f64 	%fd403, %fd396, %fd401;
	add.f64 	%fd404, %fd380, %fd402;
	add.f64 	%fd405, %fd381, %fd403;
	sub.f64 	%fd406, %fd393, %fd402;
	sub.f64 	%fd407, %fd394, %fd403;
	mul.f64 	%fd408, %fd1691, %fd359;
	mul.f64 	%fd409, %fd1691, %fd360;
	mul.f64 	%fd410, %fd1691, %fd391;
	mul.f64 	%fd411, %fd1691, %fd392;
	mul.f64 	%fd412, %fd1691, %fd363;
	mul.f64 	%fd413, %fd1691, %fd364;
	mul.f64 	%fd414, %fd1691, %fd404;
	mul.f64 	%fd415, %fd1691, %fd405;
	mul.f64 	%fd416, %fd1691, %fd367;
	mul.f64 	%fd417, %fd1691, %fd368;
	mul.f64 	%fd418, %fd1691, %fd406;
	mul.f64 	%fd419, %fd1691, %fd407;
	fma.rn.f64 	%fd420, %fd171, 0d40079EEC0FC37181, %fd1706;
	fma.rn.f64 	%fd421, %fd172, 0d40079EEC0FC37181, %fd1705;
	fma.rn.f64 	%fd422, %fd173, 0d40079EEC0FC37181, %fd1704;
	fma.rn.f64 	%fd423, %fd174, 0d40079EEC0FC37181, %fd1703;
	fma.rn.f64 	%fd424, %fd175, 0d40079EEC0FC37181, %fd1702;
	fma.rn.f64 	%fd425, %fd176, 0d40079EEC0FC37181, %fd1701;
	fma.rn.f64 	%fd426, %fd177, 0d40079EEC0FC37181, %fd1700;
	fma.rn.f64 	%fd427, %fd178, 0d40079EEC0FC37181, %fd1699;
	fma.rn.f64 	%fd428, %fd179, 0d40079EEC0FC37181, %fd1698;
	fma.rn.f64 	%fd429, %fd180, 0d40079EEC0FC37181, %fd1697;
	fma.rn.f64 	%fd430, %fd181, 0d40079EEC0FC37181, %fd1696;
	fma.rn.f64 	%fd431, %fd182, 0d40079EEC0FC37181, %fd1695;
	mul.f64 	%fd432, %fd234, 0d4027310BD29520E4;
	sub.f64 	%fd433, %fd420, %fd432;
	mul.f64 	%fd434, %fd235, 0d4027310BD29520E4;
	sub.f64 	%fd435, %fd421, %fd434;
	mul.f64 	%fd436, %fd236, 0d4027310BD29520E4;
	sub.f64 	%fd437, %fd422, %fd436;
	mul.f64 	%fd438, %fd237, 0d4027310BD29520E4;
	sub.f64 	%fd439, %fd423, %fd438;
	mul.f64 	%fd440, %fd238, 0d4027310BD29520E4;
	sub.f64 	%fd441, %fd424, %fd440;
	mul.f64 	%fd442, %fd239, 0d4027310BD29520E4;
	sub.f64 	%fd443, %fd425, %fd442;
	mul.f64 	%fd444, %fd240, 0d4027310BD29520E4;
	sub.f64 	%fd445, %fd426, %fd444;
	mul.f64 	%fd446, %fd241, 0d4027310BD29520E4;
	sub.f64 	%fd447, %fd427, %fd446;
	mul.f64 	%fd448, %fd242, 0d4027310BD29520E4;
	sub.f64 	%fd449, %fd428, %fd448;
	mul.f64 	%fd450, %fd243, 0d4027310BD29520E4;
	sub.f64 	%fd451, %fd429, %fd450;
	mul.f64 	%fd452, %fd244, 0d4027310BD29520E4;
	sub.f64 	%fd453, %fd430, %fd452;
	mul.f64 	%fd454, %fd245, 0d4027310BD29520E4;
	sub.f64 	%fd455, %fd431, %fd454;
	fma.rn.f64 	%fd456, %fd309, 0d4023A552363C5290, %fd433;
	fma.rn.f64 	%fd457, %fd310, 0d4023A552363C5290, %fd435;
	fma.rn.f64 	%fd458, %fd311, 0d4023A552363C5290, %fd437;
	fma.rn.f64 	%fd459, %fd312, 0d4023A552363C5290, %fd439;
	fma.rn.f64 	%fd460, %fd313, 0d4023A552363C5290, %fd441;
	fma.rn.f64 	%fd461, %fd314, 0d4023A552363C5290, %fd443;
	fma.rn.f64 	%fd462, %fd315, 0d4023A552363C5290, %fd445;
	fma.rn.f64 	%fd463, %fd316, 0d4023A552363C5290, %fd447;
	fma.rn.f64 	%fd464, %fd317, 0d4023A552363C5290, %fd449;
	fma.rn.f64 	%fd465, %fd318, 0d4023A552363C5290, %fd451;
	fma.rn.f64 	%fd466, %fd319, 0d4023A552363C5290, %fd453;
	fma.rn.f64 	%fd467, %fd320, 0d4023A552363C5290, %fd455;
	mul.f64 	%fd468, %fd408, 0d3FD29C9EBA1E3345;
	sub.f64 	%fd469, %fd456, %fd468;
	mul.f64 	%fd470, %fd409, 0d3FD29C9EBA1E3345;
	sub.f64 	%fd471, %fd457, %fd470;
	mul.f64 	%fd472, %fd410, 0d3FD29C9EBA1E3345;
	sub.f64 	%fd473, %fd458, %fd472;
	mul.f64 	%fd474, %fd411, 0d3FD29C9EBA1E3345;
	sub.f64 	%fd475, %fd459, %fd474;
	mul.f64 	%fd476, %fd412, 0d3FD29C9EBA1E3345;
	sub.f64 	%fd477, %fd460, %fd476;
	mul.f64 	%fd478, %fd413, 0d3FD29C9EBA1E3345;
	sub.f64 	%fd479, %fd461, %fd478;
	mul.f64 	%fd480, %fd414, 0d3FD29C9EBA1E3345;
	sub.f64 	%fd481, %fd462, %fd480;
	mul.f64 	%fd482, %fd415, 0d3FD29C9EBA1E3345;
	sub.f64 	%fd483, %fd463, %fd482;
	mul.f64 	%fd484, %fd416, 0d3FD29C9EBA1E3345;
	sub.f64 	%fd485, %fd464, %fd484;
	mul.f64 	%fd486, %fd417, 0d3FD29C9EBA1E3345;
	sub.f64 	%fd487, %fd465, %fd486;
	mul.f64 	%fd488, %fd418, 0d3FD29C9EBA1E3345;
	sub.f64 	%fd489, %fd466, %fd488;
	mul.f64 	%fd490, %fd419, 0d3FD29C9EBA1E3345;
	sub.f64 	%fd491, %fd467, %fd490;
	sub.f64 	%fd492, %fd477, %fd469;
	sub.f64 	%fd493, %fd479, %fd471;
	mul.f64 	%fd494, %fd493, %fd493;
	fma.rn.f64 	%fd495, %fd492, %fd492, %fd494;
	sqrt.rn.f64 	%fd496, %fd495;
	mul.f64 	%fd497, %fd496, %fd496;
	mul.f64 	%fd498, %fd496, %fd497;
	div.rn.f64 	%fd499, %fd492, %fd498;
	div.rn.f64 	%fd500, %fd493, %fd498;
	add.f64 	%fd501, %fd499, 0d0000000000000000;
	add.f64 	%fd502, %fd500, 0d0000000000000000;
	sub.f64 	%fd503, %fd142, %fd499;
	sub.f64 	%fd504, %fd142, %fd500;
	sub.f64 	%fd505, %fd485, %fd469;
	sub.f64 	%fd506, %fd487, %fd471;
	mul.f64 	%fd507, %fd506, %fd506;
	fma.rn.f64 	%fd508, %fd505, %fd505, %fd507;
	sqrt.rn.f64 	%fd509, %fd508;
	mul.f64 	%fd510, %fd509, %fd509;
	mul.f64 	%fd511, %fd509, %fd510;
	div.rn.f64 	%fd512, %fd505, %fd511;
	div.rn.f64 	%fd513, %fd506, %fd511;
	add.f64 	%fd514, %fd501, %fd512;
	add.f64 	%fd515, %fd502, %fd513;
	sub.f64 	%fd516, %fd142, %fd512;
	sub.f64 	%fd517, %fd142, %fd513;
	sub.f64 	%fd518, %fd485, %fd477;
	sub.f64 	%fd519, %fd487, %fd479;
	mul.f64 	%fd520, %fd519, %fd519;
	fma.rn.f64 	%fd521, %fd518, %fd518, %fd520;
	sqrt.rn.f64 	%fd522, %fd521;
	mul.f64 	%fd523, %fd522, %fd522;
	mul.f64 	%fd524, %fd522, %fd523;
	div.rn.f64 	%fd525, %fd518, %fd524;
	div.rn.f64 	%fd526, %fd519, %fd524;
	add.f64 	%fd527, %fd503, %fd525;
	add.f64 	%fd528, %fd504, %fd526;
	sub.f64 	%fd529, %fd516, %fd525;
	sub.f64 	%fd530, %fd517, %fd526;
	mul.f64 	%fd531, %fd1691, %fd473;
	mul.f64 	%fd532, %fd1691, %fd475;
	mul.f64 	%fd533, %fd1691, %fd514;
	mul.f64 	%fd534, %fd1691, %fd515;
	mul.f64 	%fd535, %fd1691, %fd481;
	mul.f64 	%fd536, %fd1691, %fd483;
	mul.f64 	%fd537, %fd1691, %fd527;
	mul.f64 	%fd538, %fd1691, %fd528;
	mul.f64 	%fd539, %fd1691, %fd489;
	mul.f64 	%fd540, %fd1691, %fd491;
	mul.f64 	%fd541, %fd1691, %fd529;
	mul.f64 	%fd542, %fd1691, %fd530;
	fma.rn.f64 	%fd543, %fd171, 0d4006C52BF5A814B0, %fd1706;
	fma.rn.f64 	%fd544, %fd172, 0d4006C52BF5A814B0, %fd1705;
	fma.rn.f64 	%fd545, %fd173, 0d4006C52BF5A814B0, %fd1704;
	fma.rn.f64 	%fd546, %fd174, 0d4006C52BF5A814B0, %fd1703;
	fma.rn.f64 	%fd547, %fd175, 0d4006C52BF5A814B0, %fd1702;
	fma.rn.f64 	%fd548, %fd176, 0d4006C52BF5A814B0, %fd1701;
	fma.rn.f64 	%fd549, %fd177, 0d4006C52BF5A814B0, %fd1700;
	fma.rn.f64 	%fd550, %fd178, 0d4006C52BF5A814B0, %fd1699;
	fma.rn.f64 	%fd551, %fd179, 0d4006C52BF5A814B0, %fd1698;
	fma.rn.f64 	%fd552, %fd180, 0d4006C52BF5A814B0, %fd1697;
	fma.rn.f64 	%fd553, %fd181, 0d4006C52BF5A814B0, %fd1696;
	fma.rn.f64 	%fd554, %fd182, 0d4006C52BF5A814B0, %fd1695;
	mul.f64 	%fd555, %fd234, 0d402583E0F83E0F84;
	sub.f64 	%fd556, %fd543, %fd555;
	mul.f64 	%fd557, %fd235, 0d402583E0F83E0F84;
	sub.f64 	%fd558, %fd544, %fd557;
	mul.f64 	%fd559, %fd236, 0d402583E0F83E0F84;
	sub.f64 	%fd560, %fd545, %fd559;
	mul.f64 	%fd561, %fd237, 0d402583E0F83E0F84;
	sub.f64 	%fd562, %fd546, %fd561;
	mul.f64 	%fd563, %fd238, 0d402583E0F83E0F84;
	sub.f64 	%fd564, %fd547, %fd563;
	mul.f64 	%fd565, %fd239, 0d402583E0F83E0F84;
	sub.f64 	%fd566, %fd548, %fd565;
	mul.f64 	%fd567, %fd240, 0d402583E0F83E0F84;
	sub.f64 	%fd568, %fd549, %fd567;
	mul.f64 	%fd569, %fd241, 0d402583E0F83E0F84;
	sub.f64 	%fd570, %fd550, %fd569;
	mul.f64 	%fd571, %fd242, 0d402583E0F83E0F84;
	sub.f64 	%fd572, %fd551, %fd571;
	mul.f64 	%fd573, %fd243, 0d402583E0F83E0F84;
	sub.f64 	%fd574, %fd552, %fd573;
	mul.f64 	%fd575, %fd244, 0d402583E0F83E0F84;
	sub.f64 	%fd576, %fd553, %fd575;
	mul.f64 	%fd577, %fd245, 0d402583E0F83E0F84;
	sub.f64 	%fd578, %fd554, %fd577;
	fma.rn.f64 	%fd579, %fd309, 0d4021D016A3721E8B, %fd556;
	fma.rn.f64 	%fd580, %fd310, 0d4021D016A3721E8B, %fd558;
	fma.rn.f64 	%fd581, %fd311, 0d4021D016A3721E8B, %fd560;
	fma.rn.f64 	%fd582, %fd312, 0d4021D016A3721E8B, %fd562;
	fma.rn.f64 	%fd583, %fd313, 0d4021D016A3721E8B, %fd564;
	fma.rn.f64 	%fd584, %fd314, 0d4021D016A3721E8B, %fd566;
	fma.rn.f64 	%fd585, %fd315, 0d4021D016A3721E8B, %fd568;
	fma.rn.f64 	%fd586, %fd316, 0d4021D016A3721E8B, %fd570;
	fma.rn.f64 	%fd587, %fd317, 0d4021D016A3721E8B, %fd572;
	fma.rn.f64 	%fd588, %fd318, 0d4021D016A3721E8B, %fd574;
	fma.rn.f64 	%fd589, %fd319, 0d4021D016A3721E8B, %fd576;
	fma.rn.f64 	%fd590, %fd320, 0d4021D016A3721E8B, %fd578;
	fma.rn.f64 	%fd591, %fd408, 0d3FD1D1745D1745D1, %fd579;
	fma.rn.f64 	%fd592, %fd409, 0d3FD1D1745D1745D1, %fd580;
	fma.rn.f64 	%fd593, %fd410, 0d3FD1D1745D1745D1, %fd581;
	fma.rn.f64 	%fd594, %fd411, 0d3FD1D1745D1745D1, %fd582;
	fma.rn.f64 	%fd595, %fd412, 0d3FD1D1745D1745D1, %fd583;
	fma.rn.f64 	%fd596, %fd413, 0d3FD1D1745D1745D1, %fd584;
	fma.rn.f64 	%fd597, %fd414, 0d3FD1D1745D1745D1, %fd585;
	fma.rn.f64 	%fd598, %fd415, 0d3FD1D1745D1745D1, %fd586;
	fma.rn.f64 	%fd599, %fd416, 0d3FD1D1745D1745D1, %fd587;
	fma.rn.f64 	%fd600, %fd417, 0d3FD1D1745D1745D1, %fd588;
	fma.rn.f64 	%fd601, %fd418, 0d3FD1D1745D1745D1, %fd589;
	fma.rn.f64 	%fd602, %fd419, 0d3FD1D1745D1745D1, %fd590;
	mul.f64 	%fd603, %fd531, 0d3FD1818970D9CC2F;
	sub.f64 	%fd604, %fd591, %fd603;
	mul.f64 	%fd605, %fd532, 0d3FD1818970D9CC2F;
	sub.f64 	%fd606, %fd592, %fd605;
	mul.f64 	%fd607, %fd533, 0d3FD1818970D9CC2F;
	sub.f64 	%fd608, %fd593, %fd607;
	mul.f64 	%fd609, %fd534, 0d3FD1818970D9CC2F;
	sub.f64 	%fd610, %fd594, %fd609;
	mul.f64 	%fd611, %fd535, 0d3FD1818970D9CC2F;
	sub.f64 	%fd612, %fd595, %fd611;
	mul.f64 	%fd613, %fd536, 0d3FD1818970D9CC2F;
	sub.f64 	%fd614, %fd596, %fd613;
	mul.f64 	%fd615, %fd537, 0d3FD1818970D9CC2F;
	sub.f64 	%fd616, %fd597, %fd615;
	mul.f64 	%fd617, %fd538, 0d3FD1818970D9CC2F;
	sub.f64 	%fd618, %fd598, %fd617;
	mul.f64 	%fd619, %fd539, 0d3FD1818970D9CC2F;
	sub.f64 	%fd620, %fd599, %fd619;
	mul.f64 	%fd621, %fd540, 0d3FD1818970D9CC2F;
	sub.f64 	%fd622, %fd600, %fd621;
	mul.f64 	%fd623, %fd541, 0d3FD1818970D9CC2F;
	sub.f64 	%fd624, %fd601, %fd623;
	mul.f64 	%fd625, %fd542, 0d3FD1818970D9CC2F;
	sub.f64 	%fd626, %fd602, %fd625;
	sub.f64 	%fd627, %fd612, %fd604;
	sub.f64 	%fd628, %fd614, %fd606;
	mul.f64 	%fd629, %fd628, %fd628;
	fma.rn.f64 	%fd630, %fd627, %fd627, %fd629;
	sqrt.rn.f64 	%fd631, %fd630;
	mul.f64 	%fd632, %fd631, %fd631;
	mul.f64 	%fd633, %fd631, %fd632;
	div.rn.f64 	%fd634, %fd627, %fd633;
	div.rn.f64 	%fd635, %fd628, %fd633;
	add.f64 	%fd636, %fd634, 0d0000000000000000;
	add.f64 	%fd637, %fd635, 0d0000000000000000;
	sub.f64 	%fd638, %fd142, %fd634;
	sub.f64 	%fd639, %fd142, %fd635;
	sub.f64 	%fd640, %fd620, %fd604;
	sub.f64 	%fd641, %fd622, %fd606;
	mul.f64 	%fd642, %fd641, %fd641;
	fma.rn.f64 	%fd643, %fd640, %fd640, %fd642;
	sqrt.rn.f64 	%fd644, %fd643;
	mul.f64 	%fd645, %fd644, %fd644;
	mul.f64 	%fd646, %fd644, %fd645;
	div.rn.f64 	%fd647, %fd640, %fd646;
	div.rn.f64 	%fd648, %fd641, %fd646;
	add.f64 	%fd649, %fd636, %fd647;
	add.f64 	%fd650, %fd637, %fd648;
	sub.f64 	%fd651, %fd142, %fd647;
	sub.f64 	%fd652, %fd142, %fd648;
	sub.f64 	%fd653, %fd620, %fd612;
	sub.f64 	%fd654, %fd622, %fd614;
	mul.f64 	%fd655, %fd654, %fd654;
	fma.rn.f64 	%fd656, %fd653, %fd653, %fd655;
	sqrt.rn.f64 	%fd657, %fd656;
	mul.f64 	%fd658, %fd657, %fd657;
	mul.f64 	%fd659, %fd657, %fd658;
	div.rn.f64 	%fd660, %fd653, %fd659;
	div.rn.f64 	%fd661, %fd654, %fd659;
	add.f64 	%fd662, %fd638, %fd660;
	add.f64 	%fd663, %fd639, %fd661;
	sub.f64 	%fd664, %fd651, %fd660;
	sub.f64 	%fd665, %fd652, %fd661;
	mul.f64 	%fd666, %fd1691, %fd608;
	mul.f64 	%fd667, %fd1691, %fd610;
	mul.f64 	%fd668, %fd1691, %fd649;
	mul.f64 	%fd669, %fd1691, %fd650;
	mul.f64 	%fd670, %fd1691, %fd616;
	mul.f64 	%fd671, %fd1691, %fd618;
	mul.f64 	%fd672, %fd1691, %fd662;
	mul.f64 	%fd673, %fd1691, %fd663;
	mul.f64 	%fd674, %fd1691, %fd624;
	mul.f64 	%fd675, %fd1691, %fd626;
	mul.f64 	%fd676, %fd1691, %fd664;
	mul.f64 	%fd677, %fd1691, %fd665;
	fma.rn.f64 	%fd678, %fd171, 0d3FB7555555555555, %fd1706;
	fma.rn.f64 	%fd679, %fd172, 0d3FB7555555555555, %fd1705;
	fma.rn.f64 	%fd680, %fd173, 0d3FB7555555555555, %fd1704;
	fma.rn.f64 	%fd681, %fd174, 0d3FB7555555555555, %fd1703;
	fma.rn.f64 	%fd682, %fd175, 0d3FB7555555555555, %fd1702;
	fma.rn.f64 	%fd683, %fd176, 0d3FB7555555555555, %fd1701;
	fma.rn.f64 	%fd684, %fd177, 0d3FB7555555555555, %fd1700;
	fma.rn.f64 	%fd685, %fd178, 0d3FB7555555555555, %fd1699;
	fma.rn.f64 	%fd686, %fd179, 0d3FB7555555555555, %fd1698;
	fma.rn.f64 	%fd687, %fd180, 0d3FB7555555555555, %fd1697;
	fma.rn.f64 	%fd688, %fd181, 0d3FB7555555555555, %fd1696;
	fma.rn.f64 	%fd689, %fd182, 0d3FB7555555555555, %fd1695;
	fma.rn.f64 	%fd690, %fd309, 0d3FDCC0499A5605FB, %fd678;
	fma.rn.f64 	%fd691, %fd310, 0d3FDCC0499A5605FB, %fd679;
	fma.rn.f64 	%fd692, %fd311, 0d3FDCC0499A5605FB, %fd680;
	fma.rn.f64 	%fd693, %fd312, 0d3FDCC0499A5605FB, %fd681;
	fma.rn.f64 	%fd694, %fd313, 0d3FDCC0499A5605FB, %fd682;
	fma.rn.f64 	%fd695, %fd314, 0d3FDCC0499A5605FB, %fd683;
	fma.rn.f64 	%fd696, %fd315, 0d3FDCC0499A5605FB, %fd684;
	fma.rn.f64 	%fd697, %fd316, 0d3FDCC0499A5605FB, %fd685;
	fma.rn.f64 	%fd698, %fd317, 0d3FDCC0499A5605FB, %fd686;
	fma.rn.f64 	%fd699, %fd318, 0d3FDCC0499A5605FB, %fd687;
	fma.rn.f64 	%fd700, %fd319, 0d3FDCC0499A5605FB, %fd688;
	fma.rn.f64 	%fd701, %fd320, 0d3FDCC0499A5605FB, %fd689;
	fma.rn.f64 	%fd702, %fd408, 0d3FE4D55555555555, %fd690;
	fma.rn.f64 	%fd703, %fd409, 0d3FE4D55555555555, %fd691;
	fma.rn.f64 	%fd704, %fd410, 0d3FE4D55555555555, %fd692;
	fma.rn.f64 	%fd705, %fd411, 0d3FE4D55555555555, %fd693;
	fma.rn.f64 	%fd706, %fd412, 0d3FE4D55555555555, %fd694;
	fma.rn.f64 	%fd707, %fd413, 0d3FE4D55555555555, %fd695;
	fma.rn.f64 	%fd708, %fd414, 0d3FE4D55555555555, %fd696;
	fma.rn.f64 	%fd709, %fd415, 0d3FE4D55555555555, %fd697;
	fma.rn.f64 	%fd710, %fd416, 0d3FE4D55555555555, %fd698;
	fma.rn.f64 	%fd711, %fd417, 0d3FE4D55555555555, %fd699;
	fma.rn.f64 	%fd712, %fd418, 0d3FE4D55555555555, %fd700;
	fma.rn.f64 	%fd713, %fd419, 0d3FE4D55555555555, %fd701;
	mul.f64 	%fd714, %fd531, 0d3FD4A1CFB2B78C13;
	sub.f64 	%fd715, %fd702, %fd714;
	mul.f64 	%fd716, %fd532, 0d3FD4A1CFB2B78C13;
	sub.f64 	%fd717, %fd703, %fd716;
	mul.f64 	%fd718, %fd533, 0d3FD4A1CFB2B78C13;
	sub.f64 	%fd719, %fd704, %fd718;
	mul.f64 	%fd720, %fd534, 0d3FD4A1CFB2B78C13;
	sub.f64 	%fd721, %fd705, %fd720;
	mul.f64 	%fd722, %fd535, 0d3FD4A1CFB2B78C13;
	sub.f64 	%fd723, %fd706, %fd722;
	mul.f64 	%fd724, %fd536, 0d3FD4A1CFB2B78C13;
	sub.f64 	%fd725, %fd707, %fd724;
	mul.f64 	%fd726, %fd537, 0d3FD4A1CFB2B78C13;
	sub.f64 	%fd727, %fd708, %fd726;
	mul.f64 	%fd728, %fd538, 0d3FD4A1CFB2B78C13;
	sub.f64 	%fd729, %fd709, %fd728;
	mul.f64 	%fd730, %fd539, 0d3FD4A1CFB2B78C13;
	sub.f64 	%fd731, %fd710, %fd730;
	mul.f64 	%fd732, %fd540, 0d3FD4A1CFB2B78C13;
	sub.f64 	%fd733, %fd711, %fd732;
	mul.f64 	%fd734, %fd541, 0d3FD4A1CFB2B78C13;
	sub.f64 	%fd735, %fd712, %fd734;
	mul.f64 	%fd736, %fd542, 0d3FD4A1CFB2B78C13;
	sub.f64 	%fd737, %fd713, %fd736;
	fma.rn.f64 	%fd738, %fd666, 0d3FC0C30C30C30C31, %fd715;
	fma.rn.f64 	%fd739, %fd667, 0d3FC0C30C30C30C31, %fd717;
	fma.rn.f64 	%fd740, %fd668, 0d3FC0C30C30C30C31, %fd719;
	fma.rn.f64 	%fd741, %fd669, 0d3FC0C30C30C30C31, %fd721;
	fma.rn.f64 	%fd742, %fd670, 0d3FC0C30C30C30C31, %fd723;
	fma.rn.f64 	%fd743, %fd671, 0d3FC0C30C30C30C31, %fd725;
	fma.rn.f64 	%fd744, %fd672, 0d3FC0C30C30C30C31, %fd727;
	fma.rn.f64 	%fd745, %fd673, 0d3FC0C30C30C30C31, %fd729;
	fma.rn.f64 	%fd746, %fd674, 0d3FC0C30C30C30C31, %fd731;
	fma.rn.f64 	%fd747, %fd675, 0d3FC0C30C30C30C31, %fd733;
	fma.rn.f64 	%fd748, %fd676, 0d3FC0C30C30C30C31, %fd735;
	fma.rn.f64 	%fd749, %fd677, 0d3FC0C30C30C30C31, %fd737;
	sub.f64 	%fd750, %fd742, %fd738;
	sub.f64 	%fd751, %fd743, %fd739;
	mul.f64 	%fd752, %fd751, %fd751;
	fma.rn.f64 	%fd753, %fd750, %fd750, %fd752;
	sqrt.rn.f64 	%fd754, %fd753;
	mul.f64 	%fd755, %fd754, %fd754;
	mul.f64 	%fd756, %fd754, %fd755;
	div.rn.f64 	%fd757, %fd750, %fd756;
	div.rn.f64 	%fd758, %fd751, %fd756;
	add.f64 	%fd759, %fd757, 0d0000000000000000;
	add.f64 	%fd760, %fd758, 0d0000000000000000;
	sub.f64 	%fd761, %fd142, %fd757;
	sub.f64 	%fd762, %fd142, %fd758;
	sub.f64 	%fd763, %fd746, %fd738;
	sub.f64 	%fd764, %fd747, %fd739;
	mul.f64 	%fd765, %fd764, %fd764;
	fma.rn.f64 	%fd766, %fd763, %fd763, %fd765;
	sqrt.rn.f64 	%fd767, %fd766;
	mul.f64 	%fd768, %fd767, %fd767;
	mul.f64 	%fd769, %fd767, %fd768;
	div.rn.f64 	%fd770, %fd763, %fd769;
	div.rn.f64 	%fd771, %fd764, %fd769;
	add.f64 	%fd772, %fd759, %fd770;
	add.f64 	%fd773, %fd760, %fd771;
	sub.f64 	%fd774, %fd142, %fd770;
	sub.f64 	%fd775, %fd142, %fd771;
	sub.f64 	%fd776, %fd746, %fd742;
	sub.f64 	%fd777, %fd747, %fd743;
	mul.f64 	%fd778, %fd777, %fd777;
	fma.rn.f64 	%fd779, %fd776, %fd776, %fd778;
	sqrt.rn.f64 	%fd780, %fd779;
	mul.f64 	%fd781, %fd780, %fd780;
	mul.f64 	%fd782, %fd780, %fd781;
	div.rn.f64 	%fd783, %fd776, %fd782;
	div.rn.f64 	%fd784, %fd777, %fd782;
	add.f64 	%fd785, %fd761, %fd783;
	add.f64 	%fd786, %fd762, %fd784;
	sub.f64 	%fd787, %fd774, %fd783;
	sub.f64 	%fd788, %fd775, %fd784;
	mul.f64 	%fd789, %fd1691, %fd740;
	mul.f64 	%fd790, %fd1691, %fd741;
	mul.f64 	%fd791, %fd1691, %fd772;
	mul.f64 	%fd792, %fd1691, %fd773;
	mul.f64 	%fd793, %fd1691, %fd744;
	mul.f64 	%fd794, %fd1691, %fd745;
	mul.f64 	%fd795, %fd1691, %fd785;
	mul.f64 	%fd796, %fd1691, %fd786;
	mul.f64 	%fd797, %fd1691, %fd748;
	mul.f64 	%fd798, %fd1691, %fd749;
	mul.f64 	%fd799, %fd1691, %fd787;
	mul.f64 	%fd800, %fd1691, %fd788;
	fma.rn.f64 	%fd801, %fd171, 0d3FB7048D159E26AF, %fd1706;
	fma.rn.f64 	%fd802, %fd172, 0d3FB7048D159E26AF, %fd1705;
	fma.rn.f64 	%fd803, %fd173, 0d3FB7048D159E26AF, %fd1704;
	fma.rn.f64 	%fd804, %fd174, 0d3FB7048D159E26AF, %fd1703;
	fma.rn.f64 	%fd805, %fd175, 0d3FB7048D159E26AF, %fd1702;
	fma.rn.f64 	%fd806, %fd176, 0d3FB7048D159E26AF, %fd1701;
	fma.rn.f64 	%fd807, %fd177, 0d3FB7048D159E26AF, %fd1700;
	fma.rn.f64 	%fd808, %fd178, 0d3FB7048D159E26AF, %fd1699;
	fma.rn.f64 	%fd809, %fd179, 0d3FB7048D159E26AF, %fd1698;
	fma.rn.f64 	%fd810, %fd180, 0d3FB7048D159E26AF, %fd1697;
	fma.rn.f64 	%fd811, %fd181, 0d3FB7048D159E26AF, %fd1696;
	fma.rn.f64 	%fd812, %fd182, 0d3FB7048D159E26AF, %fd1695;
	fma.rn.f64 	%fd813, %fd309, 0d3FDD05F703AA30FA, %fd801;
	fma.rn.f64 	%fd814, %fd310, 0d3FDD05F703AA30FA, %fd802;
	fma.rn.f64 	%fd815, %fd311, 0d3FDD05F703AA30FA, %fd803;
	fma.rn.f64 	%fd816, %fd312, 0d3FDD05F703AA30FA, %fd804;
	fma.rn.f64 	%fd817, %fd313, 0d3FDD05F703AA30FA, %fd805;
	fma.rn.f64 	%fd818, %fd314, 0d3FDD05F703AA30FA, %fd806;
	fma.rn.f64 	%fd819, %fd315, 0d3FDD05F703AA30FA, %fd807;
	fma.rn.f64 	%fd820, %fd316, 0d3FDD05F703AA30FA, %fd808;
	fma.rn.f64 	%fd821, %fd317, 0d3FDD05F703AA30FA, %fd809;
	fma.rn.f64 	%fd822, %fd318, 0d3FDD05F703AA30FA, %fd810;
	fma.rn.f64 	%fd823, %fd319, 0d3FDD05F703AA30FA, %fd811;
	fma.rn.f64 	%fd824, %fd320, 0d3FDD05F703AA30FA, %fd812;
	fma.rn.f64 	%fd825, %fd408, 0d3FE3A66666666666, %fd813;
	fma.rn.f64 	%fd826, %fd409, 0d3FE3A66666666666, %fd814;
	fma.rn.f64 	%fd827, %fd410, 0d3FE3A66666666666, %fd815;
	fma.rn.f64 	%fd828, %fd411, 0d3FE3A66666666666, %fd816;
	fma.rn.f64 	%fd829, %fd412, 0d3FE3A66666666666, %fd817;
	fma.rn.f64 	%fd830, %fd413, 0d3FE3A66666666666, %fd818;
	fma.rn.f64 	%fd831, %fd414, 0d3FE3A66666666666, %fd819;
	fma.rn.f64 	%fd832, %fd415, 0d3FE3A66666666666, %fd820;
	fma.rn.f64 	%fd833, %fd416, 0d3FE3A66666666666, %fd821;
	fma.rn.f64 	%fd834, %fd417, 0d3FE3A66666666666, %fd822;
	fma.rn.f64 	%fd835, %fd418, 0d3FE3A66666666666, %fd823;
	fma.rn.f64 	%fd836, %fd419, 0d3FE3A66666666666, %fd824;
	mul.f64 	%fd837, %fd531, 0d3FD16075785E4908;
	sub.f64 	%fd838, %fd825, %fd837;
	mul.f64 	%fd839, %fd532, 0d3FD16075785E4908;
	sub.f64 	%fd840, %fd826, %fd839;
	mul.f64 	%fd841, %fd533, 0d3FD16075785E4908;
	sub.f64 	%fd842, %fd827, %fd841;
	mul.f64 	%fd843, %fd534, 0d3FD16075785E4908;
	sub.f64 	%fd844, %fd828, %fd843;
	mul.f64 	%fd845, %fd535, 0d3FD16075785E4908;
	sub.f64 	%fd846, %fd829, %fd845;
	mul.f64 	%fd847, %fd536, 0d3FD16075785E4908;
	sub.f64 	%fd848, %fd830, %fd847;
	mul.f64 	%fd849, %fd537, 0d3FD16075785E4908;
	sub.f64 	%fd850, %fd831, %fd849;
	mul.f64 	%fd851, %fd538, 0d3FD16075785E4908;
	sub.f64 	%fd852, %fd832, %fd851;
	mul.f64 	%fd853, %fd539, 0d3FD16075785E4908;
	sub.f64 	%fd854, %fd833, %fd853;
	mul.f64 	%fd855, %fd540, 0d3FD16075785E4908;
	sub.f64 	%fd856, %fd834, %fd855;
	mul.f64 	%fd857, %fd541, 0d3FD16075785E4908;
	sub.f64 	%fd858, %fd835, %fd857;
	mul.f64 	%fd859, %fd542, 0d3FD16075785E4908;
	sub.f64 	%fd860, %fd836, %fd859;
	fma.rn.f64 	%fd861, %fd666, 0d3FB6CBD323989FF0, %fd838;
	fma.rn.f64 	%fd862, %fd667, 0d3FB6CBD323989FF0, %fd840;
	fma.rn.f64 	%fd863, %fd668, 0d3FB6CBD323989FF0, %fd842;
	fma.rn.f64 	%fd864, %fd669, 0d3FB6CBD323989FF0, %fd844;
	fma.rn.f64 	%fd865, %fd670, 0d3FB6CBD323989FF0, %fd846;
	fma.rn.f64 	%fd866, %fd671, 0d3FB6CBD323989FF0, %fd848;
	fma.rn.f64 	%fd867, %fd672, 0d3FB6CBD323989FF0, %fd850;
	fma.rn.f64 	%fd868, %fd673, 0d3FB6CBD323989FF0, %fd852;
	fma.rn.f64 	%fd869, %fd674, 0d3FB6CBD323989FF0, %fd854;
	fma.rn.f64 	%fd870, %fd675, 0d3FB6CBD323989FF0, %fd856;
	fma.rn.f64 	%fd871, %fd676, 0d3FB6CBD323989FF0, %fd858;
	fma.rn.f64 	%fd872, %fd677, 0d3FB6CBD323989FF0, %fd860;
	fma.rn.f64 	%fd35, %fd789, 0d3F9999999999999A, %fd861;
	fma.rn.f64 	%fd36, %fd790, 0d3F9999999999999A, %fd862;
	fma.rn.f64 	%fd37, %fd791, 0d3F9999999999999A, %fd863;
	fma.rn.f64 	%fd38, %fd792, 0d3F9999999999999A, %fd864;
	fma.rn.f64 	%fd39, %fd793, 0d3F9999999999999A, %fd865;
	fma.rn.f64 	%fd40, %fd794, 0d3F9999999999999A, %fd866;
	fma.rn.f64 	%fd41, %fd795, 0d3F9999999999999A, %fd867;
	fma.rn.f64 	%fd42, %fd796, 0d3F9999999999999A, %fd868;
	fma.rn.f64 	%fd43, %fd797, 0d3F9999999999999A, %fd869;
	fma.rn.f64 	%fd44, %fd798, 0d3F9999999999999A, %fd870;
	fma.rn.f64 	%fd45, %fd799, 0d3F9999999999999A, %fd871;
	fma.rn.f64 	%fd46, %fd800, 0d3F9999999999999A, %fd872;
	sub.f64 	%fd873, %fd35, %fd738;
	sub.f64 	%fd874, %fd36, %fd739;
	sub.f64 	%fd875, %fd37, %fd740;
	sub.f64 	%fd876, %fd38, %fd741;
	mul.f64 	%fd877, %fd874, %fd874;
	fma.rn.f64 	%fd878, %fd873, %fd873, %fd877;
	fma.rn.f64 	%fd879, %fd875, %fd875, %fd878;
	fma.rn.f64 	%fd880, %fd876, %fd876, %fd879;
	sqrt.rn.f64 	%fd881, %fd880;
	max.f64 	%fd882, %fd881, 0d0000000000000000;
	sub.f64 	%fd883, %fd39, %fd742;
	sub.f64 	%fd884, %fd40, %fd743;
	sub.f64 	%fd885, %fd41, %fd744;
	sub.f64 	%fd886, %fd42, %fd745;
	mul.f64 	%fd887, %fd884, %fd884;
	fma.rn.f64 	%fd888, %fd883, %fd883, %fd887;
	fma.rn.f64 	%fd889, %fd885, %fd885, %fd888;
	fma.rn.f64 	%fd890, %fd886, %fd886, %fd889;
	sqrt.rn.f64 	%fd891, %fd890;
	setp.gt.f64 	%p7, %fd891, %fd882;
	selp.f64 	%fd892, %fd891, %fd882, %p7;
	sub.f64 	%fd893, %fd43, %fd746;
	sub.f64 	%fd894, %fd44, %fd747;
	sub.f64 	%fd895, %fd45, %fd748;
	sub.f64 	%fd896, %fd46, %fd749;
	mul.f64 	%fd897, %fd894, %fd894;
	fma.rn.f64 	%fd898, %fd893, %fd893, %fd897;
	fma.rn.f64 	%fd899, %fd895, %fd895, %fd898;
	fma.rn.f64 	%fd900, %fd896, %fd896, %fd899;
	sqrt.rn.f64 	%fd901, %fd900;
	setp.gt.f64 	%p8, %fd901, %fd892;
	selp.f64 	%fd47, %fd901, %fd892, %p8;
	setp.geu.f64 	%p9, %fd47, 0d3DDB7CDFD9D7BDBB;
	@%p9 bra 	$L__BB0_9;
	st.global.f64 	[%rd2], %fd35;
	st.global.f64 	[%rd2+8], %fd36;
	st.global.f64 	[%rd2+16], %fd37;
	st.global.f64 	[%rd2+24], %fd38;
	st.global.f64 	[%rd2+32], %fd39;
	st.global.f64 	[%rd2+40], %fd40;
	st.global.f64 	[%rd2+48], %fd41;
	st.global.f64 	[%rd2+56], %fd42;
	st.global.f64 	[%rd2+64], %fd43;
	st.global.f64 	[%rd2+72], %fd44;
	st.global.f64 	[%rd2+80], %fd45;
	st.global.f64 	[%rd2+88], %fd46;
	mul.f64 	%fd1691, %fd1691, 0d3FF3333333333333;
	mov.f64 	%fd1695, %fd46;
	mov.f64 	%fd1696, %fd45;
	mov.f64 	%fd1697, %fd44;
	mov.f64 	%fd1698, %fd43;
	mov.f64 	%fd1699, %fd42;
	mov.f64 	%fd1700, %fd41;
	mov.f64 	%fd1701, %fd40;
	mov.f64 	%fd1702, %fd39;
	mov.f64 	%fd1703, %fd38;
	mov.f64 	%fd1704, %fd37;
	mov.f64 	%fd1705, %fd36;
	mov.f64 	%fd1706, %fd35;
	bra.uni 	$L__BB0_19;
$L__BB0_9:
	mov.f64 	%fd902, 0d3DDB7CDFD9D7BDBB;
	div.rn.f64 	%fd49, %fd902, %fd47;
	{
	.reg .b32 %temp; 
	mov.b64 	{%temp, %r7}, %fd49;
	}
	setp.neu.f64 	%p10, %fd49, 0d0000000000000000;
	@%p10 bra 	$L__BB0_11;
	setp.lt.s32 	%p12, %r5, 0;
	and.b32  	%r25, %r5, 2146435072;
	setp.eq.s32 	%p13, %r25, 1126170624;
	selp.b32 	%r26, %r7, 0, %p13;
	or.b32  	%r27, %r26, 2146435072;
	selp.b32 	%r28, %r27, %r26, %p12;
	mov.b32 	%r29, 0;
	mov.b64 	%fd1694, {%r29, %r28};
	bra.uni 	$L__BB0_12;
$L__BB0_11:
	abs.f64 	%fd903, %fd49;
	{ // callseq 0, 0
	.param .b64 param0;
	st.param.f64 	[param0], %fd903;
	.param .b64 retval0;
	call.uni (retval0), 
	__internal_accurate_pow, 
	(
	param0
	);
	ld.param.f64 	%fd904, [retval0];
	} // callseq 0
	setp.lt.s32 	%p11, %r7, 0;
	selp.f64 	%fd1694, 0dFFF8000000000000, %fd904, %p11;
$L__BB0_12:
	add.f64 	%fd906, %fd49, 0d3FC999999999999A;
	{
	.reg .b32 %temp; 
	mov.b64 	{%temp, %r30}, %fd906;
	}
	and.b32  	%r31, %r30, 2146435072;
	setp.ne.s32 	%p14, %r31, 2146435072;
	@%p14 bra 	$L__BB0_17;
	setp.num.f64 	%p15, %fd49, %fd49;
	@%p15 bra 	$L__BB0_15;
	mov.f64 	%fd907, 0d3FC999999999999A;
	add.rn.f64 	%fd1694, %fd49, %fd907;
	bra.uni 	$L__BB0_17;
$L__BB0_15:
	setp.neu.f64 	%p16, %fd49, 0d7FF0000000000000;
	@%p16 bra 	$L__BB0_17;
	setp.lt.s32 	%p17, %r7, 0;
	setp.lt.s32 	%p18, %r5, 0;
	selp.b32 	%r32, 0, 2146435072, %p18;
	or.b32  	%r33, %r32, -2147483648;
	selp.b32 	%r34, %r33, %r32, %p1;
	selp.b32 	%r35, %r34, %r32, %p17;
	mov.b32 	%r36, 0;
	mov.b64 	%fd1694, {%r36, %r35};
$L__BB0_17:
	setp.eq.f64 	%p19, %fd49, 0d3FF0000000000000;
	selp.f64 	%fd908, 0d3FF0000000000000, %fd1694, %p19;
	mul.f64 	%fd909, %fd1691, 0d3FECCCCCCCCCCCCD;
	mul.f64 	%fd1691, %fd909, %fd908;
	setp.geu.f64 	%p20, %fd1691, 0d3F40624DD2F1A9FC;
	@%p20 bra 	$L__BB0_19;
	st.global.f64 	[%rd2], %fd35;
	st.global.f64 	[%rd2+8], %fd36;
	st.global.f64 	[%rd2+16], %fd37;
	st.global.f64 	[%rd2+24], %fd38;
	st.global.f64 	[%rd2+32], %fd39;
	st.global.f64 	[%rd2+40], %fd40;
	st.global.f64 	[%rd2+48], %fd41;
	st.global.f64 	[%rd2+56], %fd42;
	st.global.f64 	[%rd2+64], %fd43;
	st.global.f64 	[%rd2+72], %fd44;
	st.global.f64 	[%rd2+80], %fd45;
	st.global.f64 	[%rd2+88], %fd46;
	mov.f64 	%fd1691, 0d3F40624DD2F1A9FC;
	mov.f64 	%fd1695, %fd46;
	mov.f64 	%fd1696, %fd45;
	mov.f64 	%fd1697, %fd44;
	mov.f64 	%fd1698, %fd43;
	mov.f64 	%fd1699, %fd42;
	mov.f64 	%fd1700, %fd41;
	mov.f64 	%fd1701, %fd40;
	mov.f64 	%fd1702, %fd39;
	mov.f64 	%fd1703, %fd38;
	mov.f64 	%fd1704, %fd37;
	mov.f64 	%fd1705, %fd36;
	mov.f64 	%fd1706, %fd35;
$L__BB0_19:
	setp.eq.f64 	%p21, %fd1691, 0d0000000000000000;
	setp.neu.f64 	%p22, %fd1691, 0d3F847AE147AE147B;
	or.pred  	%p23, %p21, %p22;
	selp.u32 	%r37, 1, 0, %p23;
	add.s32 	%r51, %r51, %r37;
	setp.lt.s32 	%p24, %r51, 21;
	@%p24 bra 	$L__BB0_21;
	ld.param.u64 	%rd24, [_Z7drawImgP5pixelP9bodyStateS2_P7vector2iidb_param_2];
	sub.f64 	%fd911, %fd1702, %fd1706;
	sub.f64 	%fd912, %fd1701, %fd1705;
	mul.f64 	%fd913, %fd912, %fd912;
	fma.rn.f64 	%fd914, %fd911, %fd911, %fd913;
	sqrt.rn.f64 	%fd915, %fd914;
	mul.f64 	%fd916, %fd915, %fd915;
	mul.f64 	%fd917, %fd915, %fd916;
	div.rn.f64 	%fd918, %fd911, %fd917;
	div.rn.f64 	%fd919, %fd912, %fd917;
	add.f64 	%fd920, %fd918, 0d0000000000000000;
	add.f64 	%fd921, %fd919, 0d0000000000000000;
	mov.f64 	%fd922, 0d0000000000000000;
	sub.f64 	%fd923, %fd922, %fd918;
	sub.f64 	%fd924, %fd922, %fd919;
	sub.f64 	%fd925, %fd1698, %fd1706;
	sub.f64 	%fd926, %fd1697, %fd1705;
	mul.f64 	%fd927, %fd926, %fd926;
	fma.rn.f64 	%fd928, %fd925, %fd925, %fd927;
	sqrt.rn.f64 	%fd929, %fd928;
	mul.f64 	%fd930, %fd929, %fd929;
	mul.f64 	%fd931, %fd929, %fd930;
	div.rn.f64 	%fd932, %fd925, %fd931;
	div.rn.f64 	%fd933, %fd926, %fd931;
	add.f64 	%fd934, %fd920, %fd932;
	add.f64 	%fd935, %fd921, %fd933;
	sub.f64 	%fd936, %fd922, %fd932;
	sub.f64 	%fd937, %fd922, %fd933;
	sub.f64 	%fd938, %fd1698, %fd1702;
	sub.f64 	%fd939, %fd1697, %fd1701;
	mul.f64 	%fd940, %fd939, %fd939;
	fma.rn.f64 	%fd941, %fd938, %fd938, %fd940;
	sqrt.rn.f64 	%fd942, %fd941;
	mul.f64 	%fd943, %fd942, %fd942;
	mul.f64 	%fd944, %fd942, %fd943;
	div.rn.f64 	%fd945, %fd938, %fd944;
	div.rn.f64 	%fd946, %fd939, %fd944;
	add.f64 	%fd947, %fd923, %fd945;
	add.f64 	%fd948, %fd924, %fd946;
	sub.f64 	%fd949, %fd936, %fd945;
	sub.f64 	%fd950, %fd937, %fd946;
	mul.f64 	%fd951, %fd1691, %fd1704;
	mul.f64 	%fd952, %fd1691, %fd1703;
	mul.f64 	%fd953, %fd1691, %fd934;
	mul.f64 	%fd954, %fd1691, %fd935;
	mul.f64 	%fd955, %fd1691, %fd1700;
	mul.f64 	%fd956, %fd1691, %fd1699;
	mul.f64 	%fd957, %fd1691, %fd947;
	mul.f64 	%fd958, %fd1691, %fd948;
	mul.f64 	%fd959, %fd1691, %fd1696;
	mul.f64 	%fd960, %fd1691, %fd1695;
	mul.f64 	%fd961, %fd1691, %fd949;
	mul.f64 	%fd962, %fd1691, %fd950;
	fma.rn.f64 	%fd963, %fd951, 0d3FC999999999999A, %fd1706;
	fma.rn.f64 	%fd964, %fd952, 0d3FC999999999999A, %fd1705;
	fma.rn.f64 	%fd965, %fd953, 0d3FC999999999999A, %fd1704;
	fma.rn.f64 	%fd966, %fd954, 0d3FC999999999999A, %fd1703;
	fma.rn.f64 	%fd967, %fd955, 0d3FC999999999999A, %fd1702;
	fma.rn.f64 	%fd968, %fd956, 0d3FC999999999999A, %fd1701;
	fma.rn.f64 	%fd969, %fd957, 0d3FC999999999999A, %fd1700;
	fma.rn.f64 	%fd970, %fd958, 0d3FC999999999999A, %fd1699;
	fma.rn.f64 	%fd971, %fd959, 0d3FC999999999999A, %fd1698;
	fma.rn.f64 	%fd972, %fd960, 0d3FC999999999999A, %fd1697;
	fma.rn.f64 	%fd973, %fd961, 0d3FC999999999999A, %fd1696;
	fma.rn.f64 	%fd974, %fd962, 0d3FC999999999999A, %fd1695;
	sub.f64 	%fd975, %fd967, %fd963;
	sub.f64 	%fd976, %fd968, %fd964;
	mul.f64 	%fd977, %fd976, %fd976;
	fma.rn.f64 	%fd978, %fd975, %fd975, %fd977;
	sqrt.rn.f64 	%fd979, %fd978;
	mul.f64 	%fd980, %fd979, %fd979;
	mul.f64 	%fd981, %fd979, %fd980;
	div.rn.f64 	%fd982, %fd975, %fd981;
	div.rn.f64 	%fd983, %fd976, %fd981;
	add.f64 	%fd984, %fd982, 0d0000000000000000;
	add.f64 	%fd985, %fd983, 0d0000000000000000;
	sub.f64 	%fd986, %fd922, %fd982;
	sub.f64 	%fd987, %fd922, %fd983;
	sub.f64 	%fd988, %fd971, %fd963;
	sub.f64 	%fd989, %fd972, %fd964;
	mul.f64 	%fd990, %fd989, %fd989;
	fma.rn.f64 	%fd991, %fd988, %fd988, %fd990;
	sqrt.rn.f64 	%fd992, %fd991;
	mul.f64 	%fd993, %fd992, %fd992;
	mul.f64 	%fd994, %fd992, %fd993;
	div.rn.f64 	%fd995, %fd988, %fd994;
	div.rn.f64 	%fd996, %fd989, %fd994;
	add.f64 	%fd997, %fd984, %fd995;
	add.f64 	%fd998, %fd985, %fd996;
	sub.f64 	%fd999, %fd922, %fd995;
	sub.f64 	%fd1000, %fd922, %fd996;
	sub.f64 	%fd1001, %fd971, %fd967;
	sub.f64 	%fd1002, %fd972, %fd968;
	mul.f64 	%fd1003, %fd1002, %fd1002;
	fma.rn.f64 	%fd1004, %fd1001, %fd1001, %fd1003;
	sqrt.rn.f64 	%fd1005, %fd1004;
	mul.f64 	%fd1006, %fd1005, %fd1005;
	mul.f64 	%fd1007, %fd1005, %fd1006;
	div.rn.f64 	%fd1008, %fd1001, %fd1007;
	div.rn.f64 	%fd1009, %fd1002, %fd1007;
	add.f64 	%fd1010, %fd986, %fd1008;
	add.f64 	%fd1011, %fd987, %fd1009;
	sub.f64 	%fd1012, %fd999, %fd1008;
	sub.f64 	%fd1013, %fd1000, %fd1009;
	mul.f64 	%fd1014, %fd1691, %fd965;
	mul.f64 	%fd1015, %fd1691, %fd966;
	mul.f64 	%fd1016, %fd1691, %fd997;
	mul.f64 	%fd1017, %fd1691, %fd998;
	mul.f64 	%fd1018, %fd1691, %fd969;
	mul.f64 	%fd1019, %fd1691, %fd970;
	mul.f64 	%fd1020, %fd1691, %fd1010;
	mul.f64 	%fd1021, %fd1691, %fd1011;
	mul.f64 	%fd1022, %fd1691, %fd973;
	mul.f64 	%fd1023, %fd1691, %fd974;
	mul.f64 	%fd1024, %fd1691, %fd1012;
	mul.f64 	%fd1025, %fd1691, %fd1013;
	fma.rn.f64 	%fd1026, %fd951, 0d3FB3333333333333, %fd1706;
	fma.rn.f64 	%fd1027, %fd952, 0d3FB3333333333333, %fd1705;
	fma.rn.f64 	%fd1028, %fd953, 0d3FB3333333333333, %fd1704;
	fma.rn.f64 	%fd1029, %fd954, 0d3FB3333333333333, %fd1703;
	fma.rn.f64 	%fd1030, %fd955, 0d3FB3333333333333, %fd1702;
	fma.rn.f64 	%fd1031, %fd956, 0d3FB3333333333333, %fd1701;
	fma.rn.f64 	%fd1032, %fd957, 0d3FB3333333333333, %fd1700;
	fma.rn.f64 	%fd1033, %fd958, 0d3FB3333333333333, %fd1699;
	fma.rn.f64 	%fd1034, %fd959, 0d3FB3333333333333, %fd1698;
	fma.rn.f64 	%fd1035, %fd960, 0d3FB3333333333333, %fd1697;
	fma.rn.f64 	%fd1036, %fd961, 0d3FB3333333333333, %fd1696;
	fma.rn.f64 	%fd1037, %fd962, 0d3FB3333333333333, %fd1695;
	fma.rn.f64 	%fd1038, %fd1014, 0d3FCCCCCCCCCCCCCD, %fd1026;
	fma.rn.f64 	%fd1039, %fd1015, 0d3FCCCCCCCCCCCCCD, %fd1027;
	fma.rn.f64 	%fd1040, %fd1016, 0d3FCCCCCCCCCCCCCD, %fd1028;
	fma.rn.f64 	%fd1041, %fd1017, 0d3FCCCCCCCCCCCCCD, %fd1029;
	fma.rn.f64 	%fd1042, %fd1018, 0d3FCCCCCCCCCCCCCD, %fd1030;
	fma.rn.f64 	%fd1043, %fd1019, 0d3FCCCCCCCCCCCCCD, %fd1031;
	fma.rn.f64 	%fd1044, %fd1020, 0d3FCCCCCCCCCCCCCD, %fd1032;
	fma.rn.f64 	%fd1045, %fd1021, 0d3FCCCCCCCCCCCCCD, %fd1033;
	fma.rn.f64 	%fd1046, %fd1022, 0d3FCCCCCCCCCCCCCD, %fd1034;
	fma.rn.f64 	%fd1047, %fd1023, 0d3FCCCCCCCCCCCCCD, %fd1035;
	fma.rn.f64 	%fd1048, %fd1024, 0d3FCCCCCCCCCCCCCD, %fd1036;
	fma.rn.f64 	%fd1049, %fd1025, 0d3FCCCCCCCCCCCCCD, %fd1037;
	sub.f64 	%fd1050, %fd1042, %fd1038;
	sub.f64 	%fd1051, %fd1043, %fd1039;
	mul.f64 	%fd1052, %fd1051, %fd1051;
	fma.rn.f64 	%fd1053, %fd1050, %fd1050, %fd1052;
	sqrt.rn.f64 	%fd1054, %fd1053;
	mul.f64 	%fd1055, %fd1054, %fd1054;
	mul.f64 	%fd1056, %fd1054, %fd1055;
	div.rn.f64 	%fd1057, %fd1050, %fd1056;
	div.rn.f64 	%fd1058, %fd1051, %fd1056;
	add.f64 	%fd1059, %fd1057, 0d0000000000000000;
	add.f64 	%fd1060, %fd1058, 0d0000000000000000;
	sub.f64 	%fd1061, %fd922, %fd1057;
	sub.f64 	%fd1062, %fd922, %fd1058;
	sub.f64 	%fd1063, %fd1046, %fd1038;
	sub.f64 	%fd1064, %fd1047, %fd1039;
	mul.f64 	%fd1065, %fd1064, %fd1064;
	fma.rn.f64 	%fd1066, %fd1063, %fd1063, %fd1065;
	sqrt.rn.f64 	%fd1067, %fd1066;
	mul.f64 	%fd1068, %fd1067, %fd1067;
	mul.f64 	%fd1069, %fd1067, %fd1068;
	div.rn.f64 	%fd1070, %fd1063, %fd1069;
	div.rn.f64 	%fd1071, %fd1064, %fd1069;
	add.f64 	%fd1072, %fd1059, %fd1070;
	add.f64 	%fd1073, %fd1060, %fd1071;
	sub.f64 	%fd1074, %fd922, %fd1070;
	sub.f64 	%fd1075, %fd922, %fd1071;
	sub.f64 	%fd1076, %fd1046, %fd1042;
	sub.f64 	%fd1077, %fd1047, %fd1043;
	mul.f64 	%fd1078, %fd1077, %fd1077;
	fma.rn.f64 	%fd1079, %fd1076, %fd1076, %fd1078;
	sqrt.rn.f64 	%fd1080, %fd1079;
	mul.f64 	%fd1081, %fd1080, %fd1080;
	mul.f64 	%fd1082, %fd1080, %fd1081;
	div.rn.f64 	%fd1083, %fd1076, %fd1082;
	div.rn.f64 	%fd1084, %fd1077, %fd1082;
	add.f64 	%fd1085, %fd1061, %fd1083;
	add.f64 	%fd1086, %fd1062, %fd1084;
	sub.f64 	%fd1087, %fd1074, %fd1083;
	sub.f64 	%fd1088, %fd1075, %fd1084;
	mul.f64 	%fd1089, %fd1691, %fd1040;
	mul.f64 	%fd1090, %fd1691, %fd1041;
	mul.f64 	%fd1091, %fd1691, %fd1072;
	mul.f64 	%fd1092, %fd1691, %fd1073;
	mul.f64 	%fd1093, %fd1691, %fd1044;
	mul.f64 	%fd1094, %fd1691, %fd1045;
	mul.f64 	%fd1095, %fd1691, %fd1085;
	mul.f64 	%fd1096, %fd1691, %fd1086;
	mul.f64 	%fd1097, %fd1691, %fd1048;
	mul.f64 	%fd1098, %fd1691, %fd1049;
	mul.f64 	%fd1099, %fd1691, %fd1087;
	mul.f64 	%fd1100, %fd1691, %fd1088;
	fma.rn.f64 	%fd1101, %fd951, 0d3FEF49F49F49F49F, %fd1706;
	fma.rn.f64 	%fd1102, %fd952, 0d3FEF49F49F49F49F, %fd1705;
	fma.rn.f64 	%fd1103, %fd953, 0d3FEF49F49F49F49F, %fd1704;
	fma.rn.f64 	%fd1104, %fd954, 0d3FEF49F49F49F49F, %fd1703;
	fma.rn.f64 	%fd1105, %fd955, 0d3FEF49F49F49F49F, %fd1702;
	fma.rn.f64 	%fd1106, %fd956, 0d3FEF49F49F49F49F, %fd1701;
	fma.rn.f64 	%fd1107, %fd957, 0d3FEF49F49F49F49F, %fd1700;
	fma.rn.f64 	%fd1108, %fd958, 0d3FEF49F49F49F49F, %fd1699;
	fma.rn.f64 	%fd1109, %fd959, 0d3FEF49F49F49F49F, %fd1698;
	fma.rn.f64 	%fd1110, %fd960, 0d3FEF49F49F49F49F, %fd1697;
	fma.rn.f64 	%fd1111, %fd961, 0d3FEF49F49F49F49F, %fd1696;
	fma.rn.f64 	%fd1112, %fd962, 0d3FEF49F49F49F49F, %fd1695;
	mul.f64 	%fd1113, %fd1014, 0d400DDDDDDDDDDDDE;
	sub.f64 	%fd1114, %fd1101, %fd1113;
	mul.f64 	%fd1115, %fd1015, 0d400DDDDDDDDDDDDE;
	sub.f64 	%fd1116, %fd1102, %fd1115;
	mul.f64 	%fd1117, %fd1016, 0d400DDDDDDDDDDDDE;
	sub.f64 	%fd1118, %fd1103, %fd1117;
	mul.f64 	%fd1119, %fd1017, 0d400DDDDDDDDDDDDE;
	sub.f64 	%fd1120, %fd1104, %fd1119;
	mul.f64 	%fd1121, %fd1018, 0d400DDDDDDDDDDDDE;
	sub.f64 	%fd1122, %fd1105, %fd1121;
	mul.f64 	%fd1123, %fd1019, 0d400DDDDDDDDDDDDE;
	sub.f64 	%fd1124, %fd1106, %fd1123;
	mul.f64 	%fd1125, %fd1020, 0d400DDDDDDDDDDDDE;
	sub.f64 	%fd1126, %fd1107, %fd1125;
	mul.f64 	%fd1127, %fd1021, 0d400DDDDDDDDDDDDE;
	sub.f64 	%fd1128, %fd1108, %fd1127;
	mul.f64 	%fd1129, %fd1022, 0d400DDDDDDDDDDDDE;
	sub.f64 	%fd1130, %fd1109, %fd1129;
	mul.f64 	%fd1131, %fd1023, 0d400DDDDDDDDDDDDE;
	sub.f64 	%fd1132, %fd1110, %fd1131;
	mul.f64 	%fd1133, %fd1024, 0d400DDDDDDDDDDDDE;
	sub.f64 	%fd1134, %fd1111, %fd1133;
	mul.f64 	%fd1135, %fd1025, 0d400DDDDDDDDDDDDE;
	sub.f64 	%fd1136, %fd1112, %fd1135;
	fma.rn.f64 	%fd1137, %fd1089, 0d400C71C71C71C71C, %fd1114;
	fma.rn.f64 	%fd1138, %fd1090, 0d400C71C71C71C71C, %fd1116;
	fma.rn.f64 	%fd1139, %fd1091, 0d400C71C71C71C71C, %fd1118;
	fma.rn.f64 	%fd1140, %fd1092, 0d400C71C71C71C71C, %fd1120;
	fma.rn.f64 	%fd1141, %fd1093, 0d400C71C71C71C71C, %fd1122;
	fma.rn.f64 	%fd1142, %fd1094, 0d400C71C71C71C71C, %fd1124;
	fma.rn.f64 	%fd1143, %fd1095, 0d400C71C71C71C71C, %fd1126;
	fma.rn.f64 	%fd1144, %fd1096, 0d400C71C71C71C71C, %fd1128;
	fma.rn.f64 	%fd1145, %fd1097, 0d400C71C71C71C71C, %fd1130;
	fma.rn.f64 	%fd1146, %fd1098, 0d400C71C71C71C71C, %fd1132;
	fma.rn.f64 	%fd1147, %fd1099, 0d400C71C71C71C71C, %fd1134;
	fma.rn.f64 	%fd1148, %fd1100, 0d400C71C71C71C71C, %fd1136;
	sub.f64 	%fd1149, %fd1141, %fd1137;
	sub.f64 	%fd1150, %fd1142, %fd1138;
	mul.f64 	%fd1151, %fd1150, %fd1150;
	fma.rn.f64 	%fd1152, %fd1149, %fd1149, %fd1151;
	sqrt.rn.f64 	%fd1153, %fd1152;
	mul.f64 	%fd1154, %fd1153, %fd1153;
	mul.f64 	%fd1155, %fd1153, %fd1154;
	div.rn.f64 	%fd1156, %fd1149, %fd1155;
	div.rn.f64 	%fd1157, %fd1150, %fd1155;
	add.f64 	%fd1158, %fd1156, 0d0000000000000000;
	add.f64 	%fd1159, %fd1157, 0d0000000000000000;
	sub.f64 	%fd1160, %fd922, %fd1156;
	sub.f64 	%fd1161, %fd922, %fd1157;
	sub.f64 	%fd1162, %fd1145, %fd1137;
	sub.f64 	%fd1163, %fd1146, %fd1138;
	mul.f64 	%fd1164, %fd1163, %fd1163;
	fma.rn.f64 	%fd1165, %fd1162, %fd1162, %fd1164;
	sqrt.rn.f64 	%fd1166, %fd1165;
	mul.f64 	%fd1167, %fd1166, %fd1166;
	mul.f64 	%fd1168, %fd1166, %fd1167;
	div.rn.f64 	%fd1169, %fd1162, %fd1168;
	div.rn.f64 	%fd1170, %fd1163, %fd1168;
	add.f64 	%fd1171, %fd1158, %fd1169;
	add.f64 	%fd1172, %fd1159, %fd1170;
	sub.f64 	%fd1173, %fd922, %fd1169;
	sub.f64 	%fd1174, %fd922, %fd1170;
	sub.f64 	%fd1175, %fd1145, %fd1141;
	sub.f64 	%fd1176, %fd1146, %fd1142;
	mul.f64 	%fd1177, %fd1176, %fd1176;
	fma.rn.f64 	%fd1178, %fd1175, %fd1175, %fd1177;
	sqrt.rn.f64 	%fd1179, %fd1178;
	mul.f64 	%fd1180, %fd1179, %fd1179;
	mul.f64 	%fd1181, %fd1179, %fd1180;
	div.rn.f64 	%fd1182, %fd1175, %fd1181;
	div.rn.f64 	%fd1183, %fd1176, %fd1181;
	add.f64 	%fd1184, %fd1160, %fd1182;
	add.f64 	%fd1185, %fd1161, %fd1183;
	sub.f64 	%fd1186, %fd1173, %fd1182;
	sub.f64 	%fd1187, %fd1174, %fd1183;
	mul.f64 	%fd1188, %fd1691, %fd1139;
	mul.f64 	%fd1189, %fd1691, %fd1140;
	mul.f64 	%fd1190, %fd1691, %fd1171;
	mul.f64 	%fd1191, %fd1691, %fd1172;
	mul.f64 	%fd1192, %fd1691, %fd1143;
	mul.f64 	%fd1193, %fd1691, %fd1144;
	mul.f64 	%fd1194, %fd1691, %fd1184;
	mul.f64 	%fd1195, %fd1691, %fd1185;
	mul.f64 	%fd1196, %fd1691, %fd1147;
	mul.f64 	%fd1197, %fd1691, %fd1148;
	mul.f64 	%fd1198, %fd1691, %fd1186;
	mul.f64 	%fd1199, %fd1691, %fd1187;
	fma.rn.f64 	%fd1200, %fd951, 0d40079EEC0FC37181, %fd1706;
	fma.rn.f64 	%fd1201, %fd952, 0d40079EEC0FC37181, %fd1705;
	fma.rn.f64 	%fd1202, %fd953, 0d40079EEC0FC37181, %fd1704;
	fma.rn.f64 	%fd1203, %fd954, 0d40079EEC0FC37181, %fd1703;
	fma.rn.f64 	%fd1204, %fd955, 0d40079EEC0FC37181, %fd1702;
	fma.rn.f64 	%fd1205, %fd956, 0d40079EEC0FC37181, %fd1701;
	fma.rn.f64 	%fd1206, %fd957, 0d40079EEC0FC37181, %fd1700;
	fma.rn.f64 	%fd1207, %fd958, 0d40079EEC0FC37181, %fd1699;
	fma.rn.f64 	%fd1208, %fd959, 0d40079EEC0FC37181, %fd1698;
	fma.rn.f64 	%fd1209, %fd960, 0d40079EEC0FC37181, %fd1697;
	fma.rn.f64 	%fd1210, %fd961, 0d40079EEC0FC37181, %fd1696;
	fma.rn.f64 	%fd1211, %fd962, 0d40079EEC0FC37181, %fd1695;
	mul.f64 	%fd1212, %fd1014, 0d4027310BD29520E4;
	sub.f64 	%fd1213, %fd1200, %fd1212;
	mul.f64 	%fd1214, %fd1015, 0d4027310BD29520E4;
	sub.f64 	%fd1215, %fd1201, %fd1214;
	mul.f64 	%fd1216, %fd1016, 0d4027310BD29520E4;
	sub.f64 	%fd1217, %fd1202, %fd1216;
	mul.f64 	%fd1218, %fd1017, 0d4027310BD29520E4;
	sub.f64 	%fd1219, %fd1203, %fd1218;
	mul.f64 	%fd1220, %fd1018, 0d4027310BD29520E4;
	sub.f64 	%fd1221, %fd1204, %fd1220;
	mul.f64 	%fd1222, %fd1019, 0d4027310BD29520E4;
	sub.f64 	%fd1223, %fd1205, %fd1222;
	mul.f64 	%fd1224, %fd1020, 0d4027310BD29520E4;
	sub.f64 	%fd1225, %fd1206, %fd1224;
	mul.f64 	%fd1226, %fd1021, 0d4027310BD29520E4;
	sub.f64 	%fd1227, %fd1207, %fd1226;
	mul.f64 	%fd1228, %fd1022, 0d4027310BD29520E4;
	sub.f64 	%fd1229, %fd1208, %fd1228;
	mul.f64 	%fd1230, %fd1023, 0d4027310BD29520E4;
	sub.f64 	%fd1231, %fd1209, %fd1230;
	mul.f64 	%fd1232, %fd1024, 0d4027310BD29520E4;
	sub.f64 	%fd1233, %fd1210, %fd1232;
	mul.f64 	%fd1234, %fd1025, 0d4027310BD29520E4;
	sub.f64 	%fd1235, %fd1211, %fd1234;
	fma.rn.f64 	%fd1236, %fd1089, 0d4023A552363C5290, %fd1213;
	fma.rn.f64 	%fd1237, %fd1090, 0d4023A552363C5290, %fd1215;
	fma.rn.f64 	%fd1238, %fd1091, 0d4023A552363C5290, %fd1217;
	fma.rn.f64 	%fd1239, %fd1092, 0d4023A552363C5290, %fd1219;
	fma.rn.f64 	%fd1240, %fd1093, 0d4023A552363C5290, %fd1221;
	fma.rn.f64 	%fd1241, %fd1094, 0d4023A552363C5290, %fd1223;
	fma.rn.f64 	%fd1242, %fd1095, 0d4023A552363C5290, %fd1225;
	fma.rn.f64 	%fd1243, %fd1096, 0d4023A552363C5290, %fd1227;
	fma.rn.f64 	%fd1244, %fd1097, 0d4023A552363C5290, %fd1229;
	fma.rn.f64 	%fd1245, %fd1098, 0d4023A552363C5290, %fd1231;
	fma.rn.f64 	%fd1246, %fd1099, 0d4023A552363C5290, %fd1233;
	fma.rn.f64 	%fd1247, %fd1100, 0d4023A552363C5290, %fd1235;
	mul.f64 	%fd1248, %fd1188, 0d3FD29C9EBA1E3345;
	sub.f64 	%fd1249, %fd1236, %fd1248;
	mul.f64 	%fd1250, %fd1189, 0d3FD29C9EBA1E3345;
	sub.f64 	%fd1251, %fd1237, %fd1250;
	mul.f64 	%fd1252, %fd1190, 0d3FD29C9EBA1E3345;
	sub.f64 	%fd1253, %fd1238, %fd1252;
	mul.f64 	%fd1254, %fd1191, 0d3FD29C9EBA1E3345;
	sub.f64 	%fd1255, %fd1239, %fd1254;
	mul.f64 	%fd1256, %fd1192, 0d3FD29C9EBA1E3345;
	sub.f64 	%fd1257, %fd1240, %fd1256;
	mul.f64 	%fd1258, %fd1193, 0d3FD29C9EBA1E3345;
	sub.f64 	%fd1259, %fd1241, %fd1258;
	mul.f64 	%fd1260, %fd1194, 0d3FD29C9EBA1E3345;
	sub.f64 	%fd1261, %fd1242, %fd1260;
	mul.f64 	%fd1262, %fd1195, 0d3FD29C9EBA1E3345;
	sub.f64 	%fd1263, %fd1243, %fd1262;
	mul.f64 	%fd1264, %fd1196, 0d3FD29C9EBA1E3345;
	sub.f64 	%fd1265, %fd1244, %fd1264;
	mul.f64 	%fd1266, %fd1197, 0d3FD29C9EBA1E3345;
	sub.f64 	%fd1267, %fd1245, %fd1266;
	mul.f64 	%fd1268, %fd1198, 0d3FD29C9EBA1E3345;
	sub.f64 	%fd1269, %fd1246, %fd1268;
	mul.f64 	%fd1270, %fd1199, 0d3FD29C9EBA1E3345;
	sub.f64 	%fd1271, %fd1247, %fd1270;
	sub.f64 	%fd1272, %fd1257, %fd1249;
	sub.f64 	%fd1273, %fd1259, %fd1251;
	mul.f64 	%fd1274, %fd1273, %fd1273;
	fma.rn.f64 	%fd1275, %fd1272, %fd1272, %fd1274;
	sqrt.rn.f64 	%fd1276, %fd1275;
	mul.f64 	%fd1277, %fd1276, %fd1276;
	mul.f64 	%fd1278, %fd1276, %fd1277;
	div.rn.f64 	%fd1279, %fd1272, %fd1278;
	div.rn.f64 	%fd1280, %fd1273, %fd1278;
	add.f64 	%fd1281, %fd1279, 0d0000000000000000;
	add.f64 	%fd1282, %fd1280, 0d0000000000000000;
	sub.f64 	%fd1283, %fd922, %fd1279;
	sub.f64 	%fd1284, %fd922, %fd1280;
	sub.f64 	%fd1285, %fd1265, %fd1249;
	sub.f64 	%fd1286, %fd1267, %fd1251;
	mul.f64 	%fd1287, %fd1286, %fd1286;
	fma.rn.f64 	%fd1288, %fd1285, %fd1285, %fd1287;
	sqrt.rn.f64 	%fd1289, %fd1288;
	mul.f64 	%fd1290, %fd1289, %fd1289;
	mul.f64 	%fd1291, %fd1289, %fd1290;
	div.rn.f64 	%fd1292, %fd1285, %fd1291;
	div.rn.f64 	%fd1293, %fd1286, %fd1291;
	add.f64 	%fd1294, %fd1281, %fd1292;
	add.f64 	%fd1295, %fd1282, %fd1293;
	sub.f64 	%fd1296, %fd922, %fd1292;
	sub.f64 	%fd1297, %fd922, %fd1293;
	sub.f64 	%fd1298, %fd1265, %fd1257;
	sub.f64 	%fd1299, %fd1267, %fd1259;
	mul.f64 	%fd1300, %fd1299, %fd1299;
	fma.rn.f64 	%fd1301, %fd1298, %fd1298, %fd1300;
	sqrt.rn.f64 	%fd1302, %fd1301;
	mul.f64 	%fd1303, %fd1302, %fd1302;
	mul.f64 	%fd1304, %fd1302, %fd1303;
	div.rn.f64 	%fd1305, %fd1298, %fd1304;
	div.rn.f64 	%fd1306, %fd1299, %fd1304;
	add.f64 	%fd1307, %fd1283, %fd1305;
	add.f64 	%fd1308, %fd1284, %fd1306;
	sub.f64 	%fd1309, %fd1296, %fd1305;
	sub.f64 	%fd1310, %fd1297, %fd1306;
	mul.f64 	%fd1311, %fd1691, %fd1253;
	mul.f64 	%fd1312, %fd1691, %fd1255;
	mul.f64 	%fd1313, %fd1691, %fd1294;
	mul.f64 	%fd1314, %fd1691, %fd1295;
	mul.f64 	%fd1315, %fd1691, %fd1261;
	mul.f64 	%fd1316, %fd1691, %fd1263;
	mul.f64 	%fd1317, %fd1691, %fd1307;
	mul.f64 	%fd1318, %fd1691, %fd1308;
	mul.f64 	%fd1319, %fd1691, %fd1269;
	mul.f64 	%fd1320, %fd1691, %fd1271;
	mul.f64 	%fd1321, %fd1691, %fd1309;
	mul.f64 	%fd1322, %fd1691, %fd1310;
	fma.rn.f64 	%fd1323, %fd951, 0d4006C52BF5A814B0, %fd1706;
	fma.rn.f64 	%fd1324, %fd952, 0d4006C52BF5A814B0, %fd1705;
	fma.rn.f64 	%fd1325, %fd953, 0d4006C52BF5A814B0, %fd1704;
	fma.rn.f64 	%fd1326, %fd954, 0d4006C52BF5A814B0, %fd1703;
	fma.rn.f64 	%fd1327, %fd955, 0d4006C52BF5A814B0, %fd1702;
	fma.rn.f64 	%fd1328, %fd956, 0d4006C52BF5A814B0, %fd1701;
	fma.rn.f64 	%fd1329, %fd957, 0d4006C52BF5A814B0, %fd1700;
	fma.rn.f64 	%fd1330, %fd958, 0d4006C52BF5A814B0, %fd1699;
	fma.rn.f64 	%fd1331, %fd959, 0d4006C52BF5A814B0, %fd1698;
	fma.rn.f64 	%fd1332, %fd960, 0d4006C52BF5A814B0, %fd1697;
	fma.rn.f64 	%fd1333, %fd961, 0d4006C52BF5A814B0, %fd1696;
	fma.rn.f64 	%fd1334, %fd962, 0d4006C52BF5A814B0, %fd1695;
	mul.f64 	%fd1335, %fd1014, 0d402583E0F83E0F84;
	sub.f64 	%fd1336, %fd1323, %fd1335;
	mul.f64 	%fd1337, %fd1015, 0d402583E0F83E0F84;
	sub.f64 	%fd1338, %fd1324, %fd1337;
	mul.f64 	%fd1339, %fd1016, 0d402583E0F83E0F84;
	sub.f64 	%fd1340, %fd1325, %fd1339;
	mul.f64 	%fd1341, %fd1017, 0d402583E0F83E0F84;
	sub.f64 	%fd1342, %fd1326, %fd1341;
	mul.f64 	%fd1343, %fd1018, 0d402583E0F83E0F84;
	sub.f64 	%fd1344, %fd1327, %fd1343;
	mul.f64 	%fd1345, %fd1019, 0d402583E0F83E0F84;
	sub.f64 	%fd1346, %fd1328, %fd1345;
	mul.f64 	%fd1347, %fd1020, 0d402583E0F83E0F84;
	sub.f64 	%fd1348, %fd1329, %fd1347;
	mul.f64 	%fd1349, %fd1021, 0d402583E0F83E0F84;
	sub.f64 	%fd1350, %fd1330, %fd1349;
	mul.f64 	%fd1351, %fd1022, 0d402583E0F83E0F84;
	sub.f64 	%fd1352, %fd1331, %fd1351;
	mul.f64 	%fd1353, %fd1023, 0d402583E0F83E0F84;
	sub.f64 	%fd1354, %fd1332, %fd1353;
	mul.f64 	%fd1355, %fd1024, 0d402583E0F83E0F84;
	sub.f64 	%fd1356, %fd1333, %fd1355;
	mul.f64 	%fd1357, %fd1025, 0d402583E0F83E0F84;
	sub.f64 	%fd1358, %fd1334, %fd1357;
	fma.rn.f64 	%fd1359, %fd1089, 0d4021D016A3721E8B, %fd1336;
	fma.rn.f64 	%fd1360, %fd1090, 0d4021D016A3721E8B, %fd1338;
	fma.rn.f64 	%fd1361, %fd1091, 0d4021D016A3721E8B, %fd1340;
	fma.rn.f64 	%fd1362, %fd1092, 0d4021D016A3721E8B, %fd1342;
	fma.rn.f64 	%fd1363, %fd1093, 0d4021D016A3721E8B, %fd1344;
	fma.rn.f64 	%fd1364, %fd1094, 0d4021D016A3721E8B, %fd1346;
	fma.rn.f64 	%fd1365, %fd1095, 0d4021D016A3721E8B, %fd1348;
	fma.rn.f64 	%fd1366, %fd1096, 0d4021D016A3721E8B, %fd1350;
	fma.rn.f64 	%fd1367, %fd1097, 0d4021D016A3721E8B, %fd1352;
	fma.rn.f64 	%fd1368, %fd1098, 0d4021D016A3721E8B, %fd1354;
	fma.rn.f64 	%fd1369, %fd1099, 0d4021D016A3721E8B, %fd1356;
	fma.rn.f64 	%fd1370, %fd1100, 0d4021D016A3721E8B, %fd1358;
	fma.rn.f64 	%fd1371, %fd1188, 0d3FD1D1745D1745D1, %fd1359;
	fma.rn.f64 	%fd1372, %fd1189, 0d3FD1D1745D1745D1, %fd1360;
	fma.rn.f64 	%fd1373, %fd1190, 0d3FD1D1745D1745D1, %fd1361;
	fma.rn.f64 	%fd1374, %fd1191, 0d3FD1D1745D1745D1, %fd1362;
	fma.rn.f64 	%fd1375, %fd1192, 0d3FD1D1745D1745D1, %fd1363;
	fma.rn.f64 	%fd1376, %fd1193, 0d3FD1D1745D1745D1, %fd1364;
	fma.rn.f64 	%fd1377, %fd1194, 0d3FD1D1745D1745D1, %fd1365;
	fma.rn.f64 	%fd1378, %fd1195, 0d3FD1D1745D1745D1, %fd1366;
	fma.rn.f64 	%fd1379, %fd1196, 0d3FD1D1745D1745D1, %fd1367;
	fma.rn.f64 	%fd1380, %fd1197, 0d3FD1D1745D1745D1, %fd1368;
	fma.rn.f64 	%fd1381, %fd1198, 0d3FD1D1745D1745D1, %fd1369;
	fma.rn.f64 	%fd1382, %fd1199, 0d3FD1D1745D1745D1, %fd1370;
	mul.f64 	%fd1383, %fd1311, 0d3FD1818970D9CC2F;
	sub.f64 	%fd1384, %fd1371, %fd1383;
	mul.f64 	%fd1385, %fd1312, 0d3FD1818970D9CC2F;
	sub.f64 	%fd1386, %fd1372, %fd1385;
	mul.f64 	%fd1387, %fd1313, 0d3FD1818970D9CC2F;
	sub.f64 	%fd1388, %fd1373, %fd1387;
	mul.f64 	%fd1389, %fd1314, 0d3FD1818970D9CC2F;
	sub.f64 	%fd1390, %fd1374, %fd1389;
	mul.f64 	%fd1391, %fd1315, 0d3FD1818970D9CC2F;
	sub.f64 	%fd1392, %fd1375, %fd1391;
	mul.f64 	%fd1393, %fd1316, 0d3FD1818970D9CC2F;
	sub.f64 	%fd1394, %fd1376, %fd1393;
	mul.f64 	%fd1395, %fd1317, 0d3FD1818970D9CC2F;
	sub.f64 	%fd1396, %fd1377, %fd1395;
	mul.f64 	%fd1397, %fd1318, 0d3FD1818970D9CC2F;
	sub.f64 	%fd1398, %fd1378, %fd1397;
	mul.f64 	%fd1399, %fd1319, 0d3FD1818970D9CC2F;
	sub.f64 	%fd1400, %fd1379, %fd1399;
	mul.f64 	%fd1401, %fd1320, 0d3FD1818970D9CC2F;
	sub.f64 	%fd1402, %fd1380, %fd1401;
	mul.f64 	%fd1403, %fd1321, 0d3FD1818970D9CC2F;
	sub.f64 	%fd1404, %fd1381, %fd1403;
	mul.f64 	%fd1405, %fd1322, 0d3FD1818970D9CC2F;
	sub.f64 	%fd1406, %fd1382, %fd1405;
	sub.f64 	%fd1407, %fd1392, %fd1384;
	sub.f64 	%fd1408, %fd1394, %fd1386;
	mul.f64 	%fd1409, %fd1408, %fd1408;
	fma.rn.f64 	%fd1410, %fd1407, %fd1407, %fd1409;
	sqrt.rn.f64 	%fd1411, %fd1410;
	mul.f64 	%fd1412, %fd1411, %fd1411;
	mul.f64 	%fd1413, %fd1411, %fd1412;
	div.rn.f64 	%fd1414, %fd1407, %fd1413;
	div.rn.f64 	%fd1415, %fd1408, %fd1413;
	add.f64 	%fd1416, %fd1414, 0d0000000000000000;
	add.f64 	%fd1417, %fd1415, 0d0000000000000000;
	sub.f64 	%fd1418, %fd922, %fd1414;
	sub.f64 	%fd1419, %fd922, %fd1415;
	sub.f64 	%fd1420, %fd1400, %fd1384;
	sub.f64 	%fd1421, %fd1402, %fd1386;
	mul.f64 	%fd1422, %fd1421, %fd1421;
	fma.rn.f64 	%fd1423, %fd1420, %fd1420, %fd1422;
	sqrt.rn.f64 	%fd1424, %fd1423;
	mul.f64 	%fd1425, %fd1424, %fd1424;
	mul.f64 	%fd1426, %fd1424, %fd1425;
	div.rn.f64 	%fd1427, %fd1420, %fd1426;
	div.rn.f64 	%fd1428, %fd1421, %fd1426;
	add.f64 	%fd1429, %fd1416, %fd1427;
	add.f64 	%fd1430, %fd1417, %fd1428;
	sub.f64 	%fd1431, %fd922, %fd1427;
	sub.f64 	%fd1432, %fd922, %fd1428;
	sub.f64 	%fd1433, %fd1400, %fd1392;
	sub.f64 	%fd1434, %fd1402, %fd1394;
	mul.f64 	%fd1435, %fd1434, %fd1434;
	fma.rn.f64 	%fd1436, %fd1433, %fd1433, %fd1435;
	sqrt.rn.f64 	%fd1437, %fd1436;
	mul.f64 	%fd1438, %fd1437, %fd1437;
	mul.f64 	%fd1439, %fd1437, %fd1438;
	div.rn.f64 	%fd1440, %fd1433, %fd1439;
	div.rn.f64 	%fd1441, %fd1434, %fd1439;
	add.f64 	%fd1442, %fd1418, %fd1440;
	add.f64 	%fd1443, %fd1419, %fd1441;
	sub.f64 	%fd1444, %fd1431, %fd1440;
	sub.f64 	%fd1445, %fd1432, %fd1441;
	mul.f64 	%fd1446, %fd1691, %fd1388;
	mul.f64 	%fd1447, %fd1691, %fd1390;
	mul.f64 	%fd1448, %fd1691, %fd1429;
	mul.f64 	%fd1449, %fd1691, %fd1430;
	mul.f64 	%fd1450, %fd1691, %fd1396;
	mul.f64 	%fd1451, %fd1691, %fd1398;
	mul.f64 	%fd1452, %fd1691, %fd1442;
	mul.f64 	%fd1453, %fd1691, %fd1443;
	mul.f64 	%fd1454, %fd1691, %fd1404;
	mul.f64 	%fd1455, %fd1691, %fd1406;
	mul.f64 	%fd1456, %fd1691, %fd1444;
	mul.f64 	%fd1457, %fd1691, %fd1445;
	fma.rn.f64 	%fd1458, %fd951, 0d3FB7555555555555, %fd1706;
	fma.rn.f64 	%fd1459, %fd952, 0d3FB7555555555555, %fd1705;
	fma.rn.f64 	%fd1460, %fd953, 0d3FB7555555555555, %fd1704;
	fma.rn.f64 	%fd1461, %fd954, 0d3FB7555555555555, %fd1703;
	fma.rn.f64 	%fd1462, %fd955, 0d3FB7555555555555, %fd1702;
	fma.rn.f64 	%fd1463, %fd956, 0d3FB7555555555555, %fd1701;
	fma.rn.f64 	%fd1464, %fd957, 0d3FB7555555555555, %fd1700;
	fma.rn.f64 	%fd1465, %fd958, 0d3FB7555555555555, %fd1699;
	fma.rn.f64 	%fd1466, %fd959, 0d3FB7555555555555, %fd1698;
	fma.rn.f64 	%fd1467, %fd960, 0d3FB7555555555555, %fd1697;
	fma.rn.f64 	%fd1468, %fd961, 0d3FB7555555555555, %fd1696;
	fma.rn.f64 	%fd1469, %fd962, 0d3FB7555555555555, %fd1695;
	fma.rn.f64 	%fd1470, %fd1089, 0d3FDCC0499A5605FB, %fd1458;
	fma.rn.f64 	%fd1471, %fd1090, 0d3FDCC0499A5605FB, %fd1459;
	fma.rn.f64 	%fd1472, %fd1091, 0d3FDCC0499A5605FB, %fd1460;
	fma.rn.f64 	%fd1473, %fd1092, 0d3FDCC0499A5605FB, %fd1461;
	fma.rn.f64 	%fd1474, %fd1093, 0d3FDCC0499A5605FB, %fd1462;
	fma.rn.f64 	%fd1475, %fd1094, 0d3FDCC0499A5605FB, %fd1463;
	fma.rn.f64 	%fd1476, %fd1095, 0d3FDCC0499A5605FB, %fd1464;
	fma.rn.f64 	%fd1477, %fd1096, 0d3FDCC0499A5605FB, %fd1465;
	fma.rn.f64 	%fd1478, %fd1097, 0d3FDCC0499A5605FB, %fd1466;
	fma.rn.f64 	%fd1479, %fd1098, 0d3FDCC0499A5605FB, %fd1467;
	fma.rn.f64 	%fd1480, %fd1099, 0d3FDCC0499A5605FB, %fd1468;
	fma.rn.f64 	%fd1481, %fd1100, 0d3FDCC0499A5605FB, %fd1469;
	fma.rn.f64 	%fd1482, %fd1188, 0d3FE4D55555555555, %fd1470;
	fma.rn.f64 	%fd1483, %fd1189, 0d3FE4D55555555555, %fd1471;
	fma.rn.f64 	%fd1484, %fd1190, 0d3FE4D55555555555, %fd1472;
	fma.rn.f64 	%fd1485, %fd1191, 0d3FE4D55555555555, %fd1473;
	fma.rn.f64 	%fd1486, %fd1192, 0d3FE4D55555555555, %fd1474;
	fma.rn.f64 	%fd1487, %fd1193, 0d3FE4D55555555555, %fd1475;
	fma.rn.f64 	%fd1488, %fd1194, 0d3FE4D55555555555, %fd1476;
	fma.rn.f64 	%fd1489, %fd1195, 0d3FE4D55555555555, %fd1477;
	fma.rn.f64 	%fd1490, %fd1196, 0d3FE4D55555555555, %fd1478;
	fma.rn.f64 	%fd1491, %fd1197, 0d3FE4D55555555555, %fd1479;
	fma.rn.f64 	%fd1492, %fd1198, 0d3FE4D55555555555, %fd1480;
	fma.rn.f64 	%fd1493, %fd1199, 0d3FE4D55555555555, %fd1481;
	mul.f64 	%fd1494, %fd1311, 0d3FD4A1CFB2B78C13;
	sub.f64 	%fd1495, %fd1482, %fd1494;
	mul.f64 	%fd1496, %fd1312, 0d3FD4A1CFB2B78C13;
	sub.f64 	%fd1497, %fd1483, %fd1496;
	mul.f64 	%fd1498, %fd1313, 0d3FD4A1CFB2B78C13;
	sub.f64 	%fd1499, %fd1484, %fd1498;
	mul.f64 	%fd1500, %fd1314, 0d3FD4A1CFB2B78C13;
	sub.f64 	%fd1501, %fd1485, %fd1500;
	mul.f64 	%fd1502, %fd1315, 0d3FD4A1CFB2B78C13;
	sub.f64 	%fd1503, %fd1486, %fd1502;
	mul.f64 	%fd1504, %fd1316, 0d3FD4A1CFB2B78C13;
	sub.f64 	%fd1505, %fd1487, %fd1504;
	mul.f64 	%fd1506, %fd1317, 0d3FD4A1CFB2B78C13;
	sub.f64 	%fd1507, %fd1488, %fd1506;
	mul.f64 	%fd1508, %fd1318, 0d3FD4A1CFB2B78C13;
	sub.f64 	%fd1509, %fd1489, %fd1508;
	mul.f64 	%fd1510, %fd1319, 0d3FD4A1CFB2B78C13;
	sub.f64 	%fd1511, %fd1490, %fd1510;
	mul.f64 	%fd1512, %fd1320, 0d3FD4A1CFB2B78C13;
	sub.f64 	%fd1513, %fd1491, %fd1512;
	mul.f64 	%fd1514, %fd1321, 0d3FD4A1CFB2B78C13;
	sub.f64 	%fd1515, %fd1492, %fd1514;
	mul.f64 	%fd1516, %fd1322, 0d3FD4A1CFB2B78C13;
	sub.f64 	%fd1517, %fd1493, %fd1516;
	fma.rn.f64 	%fd1518, %fd1446, 0d3FC0C30C30C30C31, %fd1495;
	fma.rn.f64 	%fd1519, %fd1447, 0d3FC0C30C30C30C31, %fd1497;
	fma.rn.f64 	%fd1520, %fd1448, 0d3FC0C30C30C30C31, %fd1499;
	fma.rn.f64 	%fd1521, %fd1449, 0d3FC0C30C30C30C31, %fd1501;
	fma.rn.f64 	%fd1522, %fd1450, 0d3FC0C30C30C30C31, %fd1503;
	fma.rn.f64 	%fd1523, %fd1451, 0d3FC0C30C30C30C31, %fd1505;
	fma.rn.f64 	%fd1524, %fd1452, 0d3FC0C30C30C30C31, %fd1507;
	fma.rn.f64 	%fd1525, %fd1453, 0d3FC0C30C30C30C31, %fd1509;
	fma.rn.f64 	%fd1526, %fd1454, 0d3FC0C30C30C30C31, %fd1511;
	fma.rn.f64 	%fd1527, %fd1455, 0d3FC0C30C30C30C31, %fd1513;
	fma.rn.f64 	%fd1528, %fd1456, 0d3FC0C30C30C30C31, %fd1515;
	fma.rn.f64 	%fd1529, %fd1457, 0d3FC0C30C30C30C31, %fd1517;
	sub.f64 	%fd1530, %fd1522, %fd1518;
	sub.f64 	%fd1531, %fd1523, %fd1519;
	mul.f64 	%fd1532, %fd1531, %fd1531;
	fma.rn.f64 	%fd1533, %fd1530, %fd1530, %fd1532;
	sqrt.rn.f64 	%fd1534, %fd1533;
	mul.f64 	%fd1535, %fd1534, %fd1534;
	mul.f64 	%fd1536, %fd1534, %fd1535;
	div.rn.f64 	%fd1537, %fd1530, %fd1536;
	div.rn.f64 	%fd1538, %fd1531, %fd1536;
	add.f64 	%fd1539, %fd1537, 0d0000000000000000;
	add.f64 	%fd1540, %fd1538, 0d0000000000000000;
	sub.f64 	%fd1541, %fd922, %fd1537;
	sub.f64 	%fd1542, %fd922, %fd1538;
	sub.f64 	%fd1543, %fd1526, %fd1518;
	sub.f64 	%fd1544, %fd1527, %fd1519;
	mul.f64 	%fd1545, %fd1544, %fd1544;
	fma.rn.f64 	%fd1546, %fd1543, %fd1543, %fd1545;
	sqrt.rn.f64 	%fd1547, %fd1546;
	mul.f64 	%fd1548, %fd1547, %fd1547;
	mul.f64 	%fd1549, %fd1547, %fd1548;
	div.rn.f64 	%fd1550, %fd1543, %fd1549;
	div.rn.f64 	%fd1551, %fd1544, %fd1549;
	add.f64 	%fd1552, %fd1539, %fd1550;
	add.f64 	%fd1553, %fd1540, %fd1551;
	sub.f64 	%fd1554, %fd922, %fd1550;
	sub.f64 	%fd1555, %fd922, %fd1551;
	sub.f64 	%fd1556, %fd1526, %fd1522;
	sub.f64 	%fd1557, %fd1527, %fd1523;
	mul.f64 	%fd1558, %fd1557, %fd1557;
	fma.rn.f64 	%fd1559, %fd1556, %fd1556, %fd1558;
	sqrt.rn.f64 	%fd1560, %fd1559;
	mul.f64 	%fd1561, %fd1560, %fd1560;
	mul.f64 	%fd1562, %fd1560, %fd1561;
	div.rn.f64 	%fd1563, %fd1556, %fd1562;
	div.rn.f64 	%fd1564, %fd1557, %fd1562;
	add.f64 	%fd1565, %fd1541, %fd1563;
	add.f64 	%fd1566, %fd1542, %fd1564;
	sub.f64 	%fd1567, %fd1554, %fd1563;
	sub.f64 	%fd1568, %fd1555, %fd1564;
	mul.f64 	%fd1569, %fd1691, %fd1520;
	mul.f64 	%fd1570, %fd1691, %fd1521;
	mul.f64 	%fd1571, %fd1691, %fd1552;
	mul.f64 	%fd1572, %fd1691, %fd1553;
	mul.f64 	%fd1573, %fd1691, %fd1524;
	mul.f64 	%fd1574, %fd1691, %fd1525;
	mul.f64 	%fd1575, %fd1691, %fd1565;
	mul.f64 	%fd1576, %fd1691, %fd1566;
	mul.f64 	%fd1577, %fd1691, %fd1528;
	mul.f64 	%fd1578, %fd1691, %fd1529;
	mul.f64 	%fd1579, %fd1691, %fd1567;
	mul.f64 	%fd1580, %fd1691, %fd1568;
	fma.rn.f64 	%fd1581, %fd951, 0d3FB7048D159E26AF, %fd1706;
	fma.rn.f64 	%fd1582, %fd952, 0d3FB7048D159E26AF, %fd1705;
	fma.rn.f64 	%fd1583, %fd953, 0d3FB7048D159E26AF, %fd1704;
	fma.rn.f64 	%fd1584, %fd954, 0d3FB7048D159E26AF, %fd1703;
	fma.rn.f64 	%fd1585, %fd955, 0d3FB7048D159E26AF, %fd1702;
	fma.rn.f64 	%fd1586, %fd956, 0d3FB7048D159E26AF, %fd1701;
	fma.rn.f64 	%fd1587, %fd957, 0d3FB7048D159E26AF, %fd1700;
	fma.rn.f64 	%fd1588, %fd958, 0d3FB7048D159E26AF, %fd1699;
	fma.rn.f64 	%fd1589, %fd959, 0d3FB7048D159E26AF, %fd1698;
	fma.rn.f64 	%fd1590, %fd960, 0d3FB7048D159E26AF, %fd1697;
	fma.rn.f64 	%fd1591, %fd961, 0d3FB7048D159E26AF, %fd1696;
	fma.rn.f64 	%fd1592, %fd962, 0d3FB7048D159E26AF, %fd1695;
	fma.rn.f64 	%fd1593, %fd1089, 0d3FDD05F703AA30FA, %fd1581;
	fma.rn.f64 	%fd1594, %fd1090, 0d3FDD05F703AA30FA, %fd1582;
	fma.rn.f64 	%fd1595, %fd1091, 0d3FDD05F703AA30FA, %fd1583;
	fma.rn.f64 	%fd1596, %fd1092, 0d3FDD05F703AA30FA, %fd1584;
	fma.rn.f64 	%fd1597, %fd1093, 0d3FDD05F703AA30FA, %fd1585;
	fma.rn.f64 	%fd1598, %fd1094, 0d3FDD05F703AA30FA, %fd1586;
	fma.rn.f64 	%fd1599, %fd1095, 0d3FDD05F703AA30FA, %fd1587;
	fma.rn.f64 	%fd1600, %fd1096, 0d3FDD05F703AA30FA, %fd1588;
	fma.rn.f64 	%fd1601, %fd1097, 0d3FDD05F703AA30FA, %fd1589;
	fma.rn.f64 	%fd1602, %fd1098, 0d3FDD05F703AA30FA, %fd1590;
	fma.rn.f64 	%fd1603, %fd1099, 0d3FDD05F703AA30FA, %fd1591;
	fma.rn.f64 	%fd1604, %fd1100, 0d3FDD05F703AA30FA, %fd1592;
	fma.rn.f64 	%fd1605, %fd1188, 0d3FE3A66666666666, %fd1593;
	fma.rn.f64 	%fd1606, %fd1189, 0d3FE3A66666666666, %fd1594;
	fma.rn.f64 	%fd1607, %fd1190, 0d3FE3A66666666666, %fd1595;
	fma.rn.f64 	%fd1608, %fd1191, 0d3FE3A66666666666, %fd1596;
	fma.rn.f64 	%fd1609, %fd1192, 0d3FE3A66666666666, %fd1597;
	fma.rn.f64 	%fd1610, %fd1193, 0d3FE3A66666666666, %fd1598;
	fma.rn.f64 	%fd1611, %fd1194, 0d3FE3A66666666666, %fd1599;
	fma.rn.f64 	%fd1612, %fd1195, 0d3FE3A66666666666, %fd1600;
	fma.rn.f64 	%fd1613, %fd1196, 0d3FE3A66666666666, %fd1601;
	fma.rn.f64 	%fd1614, %fd1197, 0d3FE3A66666666666, %fd1602;
	fma.rn.f64 	%fd1615, %fd1198, 0d3FE3A66666666666, %fd1603;
	fma.rn.f64 	%fd1616, %fd1199, 0d3FE3A66666666666, %fd1604;
	mul.f64 	%fd1617, %fd1311, 0d3FD16075785E4908;
	sub.f64 	%fd1618, %fd1605, %fd1617;
	mul.f64 	%fd1619, %fd1312, 0d3FD16075785E4908;
	sub.f64 	%fd1620, %fd1606, %fd1619;
	mul.f64 	%fd1621, %fd1313, 0d3FD16075785E4908;
	sub.f64 	%fd1622, %fd1607, %fd1621;
	mul.f64 	%fd1623, %fd1314, 0d3FD16075785E4908;
	sub.f64 	%fd1624, %fd1608, %fd1623;
	mul.f64 	%fd1625, %fd1315, 0d3FD16075785E4908;
	sub.f64 	%fd1626, %fd1609, %fd1625;
	mul.f64 	%fd1627, %fd1316, 0d3FD16075785E4908;
	sub.f64 	%fd1628, %fd1610, %fd1627;
	mul.f64 	%fd1629, %fd1317, 0d3FD16075785E4908;
	sub.f64 	%fd1630, %fd1611, %fd1629;
	mul.f64 	%fd1631, %fd1318, 0d3FD16075785E4908;
	sub.f64 	%fd1632, %fd1612, %fd1631;
	mul.f64 	%fd1633, %fd1319, 0d3FD16075785E4908;
	sub.f64 	%fd1634, %fd1613, %fd1633;
	mul.f64 	%fd1635, %fd1320, 0d3FD16075785E4908;
	sub.f64 	%fd1636, %fd1614, %fd1635;
	mul.f64 	%fd1637, %fd1321, 0d3FD16075785E4908;
	sub.f64 	%fd1638, %fd1615, %fd1637;
	mul.f64 	%fd1639, %fd1322, 0d3FD16075785E4908;
	sub.f64 	%fd1640, %fd1616, %fd1639;
	fma.rn.f64 	%fd1641, %fd1446, 0d3FB6CBD323989FF0, %fd1618;
	fma.rn.f64 	%fd1642, %fd1447, 0d3FB6CBD323989FF0, %fd1620;
	fma.rn.f64 	%fd1643, %fd1448, 0d3FB6CBD323989FF0, %fd1622;
	fma.rn.f64 	%fd1644, %fd1449, 0d3FB6CBD323989FF0, %fd1624;
	fma.rn.f64 	%fd1645, %fd1450, 0d3FB6CBD323989FF0, %fd1626;
	fma.rn.f64 	%fd1646, %fd1451, 0d3FB6CBD323989FF0, %fd1628;
	fma.rn.f64 	%fd1647, %fd1452, 0d3FB6CBD323989FF0, %fd1630;
	fma.rn.f64 	%fd1648, %fd1453, 0d3FB6CBD323989FF0, %fd1632;
	fma.rn.f64 	%fd1649, %fd1454, 0d3FB6CBD323989FF0, %fd1634;
	fma.rn.f64 	%fd1650, %fd1455, 0d3FB6CBD323989FF0, %fd1636;
	fma.rn.f64 	%fd1651, %fd1456, 0d3FB6CBD323989FF0, %fd1638;
	fma.rn.f64 	%fd1652, %fd1457, 0d3FB6CBD323989FF0, %fd1640;
	fma.rn.f64 	%fd1706, %fd1569, 0d3F9999999999999A, %fd1641;
	fma.rn.f64 	%fd1705, %fd1570, 0d3F9999999999999A, %fd1642;
	fma.rn.f64 	%fd1704, %fd1571, 0d3F9999999999999A, %fd1643;
	fma.rn.f64 	%fd1703, %fd1572, 0d3F9999999999999A, %fd1644;
	fma.rn.f64 	%fd1702, %fd1573, 0d3F9999999999999A, %fd1645;
	fma.rn.f64 	%fd1701, %fd1574, 0d3F9999999999999A, %fd1646;
	fma.rn.f64 	%fd1700, %fd1575, 0d3F9999999999999A, %fd1647;
	fma.rn.f64 	%fd1699, %fd1576, 0d3F9999999999999A, %fd1648;
	fma.rn.f64 	%fd1698, %fd1577, 0d3F9999999999999A, %fd1649;
	fma.rn.f64 	%fd1697, %fd1578, 0d3F9999999999999A, %fd1650;
	fma.rn.f64 	%fd1696, %fd1579, 0d3F9999999999999A, %fd1651;
	fma.rn.f64 	%fd1695, %fd1580, 0d3F9999999999999A, %fd1652;
	cvta.to.global.u64 	%rd15, %rd24;
	add.s64 	%rd17, %rd15, %rd8;
	st.global.f64 	[%rd17], %fd1706;
	st.global.f64 	[%rd17+8], %fd1705;
	st.global.f64 	[%rd17+16], %fd1704;
	st.global.f64 	[%rd17+24], %fd1703;
	st.global.f64 	[%rd17+32], %fd1702;
	st.global.f64 	[%rd17+40], %fd1701;
	st.global.f64 	[%rd17+48], %fd1700;
	st.global.f64 	[%rd17+56], %fd1699;
	st.global.f64 	[%rd17+64], %fd1698;
	st.global.f64 	[%rd17+72], %fd1697;
	st.global.f64 	[%rd17+80], %fd1696;
	st.global.f64 	[%rd17+88], %fd1695;
	mov.b32 	%r51, 0;
$L__BB0_21:
	ld.param.f64 	%fd1677, [_Z7drawImgP5pixelP9bodyStateS2_P7vector2iidb_param_6];
	setp.le.f64 	%p25, %fd1692, %fd1677;
	@%p25 bra 	$L__BB0_7;
$L__BB0_22:
	ld.param.u64 	%rd21, [_Z7drawImgP5pixelP9bodyStateS2_P7vector2iidb_param_0];
	sub.f64 	%fd1653, %fd1706, %fd1702;
	sub.f64 	%fd1654, %fd1705, %fd1701;
	mul.f64 	%fd1655, %fd1654, %fd1654;
	fma.rn.f64 	%fd1656, %fd1653, %fd1653, %fd1655;
	sqrt.rn.f64 	%fd1657, %fd1656;
	sub.f64 	%fd1658, %fd1702, %fd1698;
	sub.f64 	%fd1659, %fd1701, %fd1697;
	mul.f64 	%fd1660, %fd1659, %fd1659;
	fma.rn.f64 	%fd1661, %fd1658, %fd1658, %fd1660;
	sqrt.rn.f64 	%fd1662, %fd1661;
	sub.f64 	%fd1663, %fd1706, %fd1698;
	sub.f64 	%fd1664, %fd1705, %fd1697;
	mul.f64 	%fd1665, %fd1664, %fd1664;
	fma.rn.f64 	%fd1666, %fd1663, %fd1663, %fd1665;
	sqrt.rn.f64 	%fd1667, %fd1666;
	max.f64 	%fd1668, %fd1657, %fd1662;
	max.f64 	%fd1669, %fd1668, %fd1667;
	mul.f64 	%fd1670, %fd1657, 0d406FE00000000000;
	div.rn.f64 	%fd1671, %fd1670, %fd1669;
	cvt.rzi.u32.f64 	%r44, %fd1671;
	mul.f64 	%fd1672, %fd1662, 0d406FE00000000000;
	div.rn.f64 	%fd1673, %fd1672, %fd1669;
	cvt.rzi.u32.f64 	%r45, %fd1673;
	mul.f64 	%fd1674, %fd1667, 0d406FE00000000000;
	div.rn.f64 	%fd1675, %fd1674, %fd1669;
	cvt.rzi.u32.f64 	%r46, %fd1675;
	mov.u32 	%r47, %ctaid.x;
	mov.u32 	%r48, %ntid.x;
	mov.u32 	%r49, %tid.x;
	mad.lo.s32 	%r50, %r47, %r48, %r49;
	cvta.to.global.u64 	%rd18, %rd21;
	mul.wide.s32 	%rd19, %r50, 3;
	add.s64 	%rd20, %rd18, %rd19;
	st.global.u8 	[%rd20], %r44;
	st.global.u8 	[%rd20+1], %r45;
	st.global.u8 	[%rd20+2], %r46;
$L__BB0_23:
	ret;

}
.func  (.param .b64 func_retval0) __internal_accurate_pow(
	.param .b64 __internal_accurate_pow_param_0
)
{
	.reg .pred 	%p<8>;
	.reg .b32 	%r<49>;
	.reg .b32 	%f<3>;
	.reg .b64 	%fd<109>;

	ld.param.f64 	%fd10, [__internal_accurate_pow_param_0];
	{
	.reg .b32 %temp; 
	mov.b64 	{%temp, %r46}, %fd10;
	}
	{
	.reg .b32 %temp; 
	mov.b64 	{%r45, %temp}, %fd10;
	}
	shr.u32 	%r47, %r46, 20;
	setp.gt.u32 	%p1, %r46, 1048575;
	@%p1 bra 	$L__BB1_2;
	mul.f64 	%fd11, %fd10, 0d4350000000000000;
	{
	.reg .b32 %temp; 
	mov.b64 	{%temp, %r46}, %fd11;
	}
	{
	.reg .b32 %temp; 
	mov.b64 	{%r45, %temp}, %fd11;
	}
	shr.u32 	%r16, %r46, 20;
	add.s32 	%r47, %r16, -54;
$L__BB1_2:
	add.s32 	%r48, %r47, -1023;
	and.b32  	%r17, %r46, -2146435073;
	or.b32  	%r18, %r17, 1072693248;
	mov.b64 	%fd107, {%r45, %r18};
	setp.lt.u32 	%p2, %r18, 1073127583;
	@%p2 bra 	$L__BB1_4;
	{
	.reg .b32 %temp; 
	mov.b64 	{%r19, %temp}, %fd107;
	}
	{
	.reg .b32 %temp; 
	mov.b64 	{%temp, %r20}, %fd107;
	}
	add.s32 	%r21, %r20, -1048576;
	mov.b64 	%fd107, {%r19, %r21};
	add.s32 	%r48, %r47, -1022;
$L__BB1_4:
	add.f64 	%fd12, %fd107, 0dBFF0000000000000;
	add.f64 	%fd13, %fd107, 0d3FF0000000000000;
	rcp.approx.ftz.f64 	%fd14, %fd13;
	neg.f64 	%fd15, %fd13;
	fma.rn.f64 	%fd16, %fd15, %fd14, 0d3FF0000000000000;
	fma.rn.f64 	%fd17, %fd16, %fd16, %fd16;
	fma.rn.f64 	%fd18, %fd17, %fd14, %fd14;
	mul.f64 	%fd19, %fd12, %fd18;
	fma.rn.f64 	%fd20, %fd12, %fd18, %fd19;
	mul.f64 	%fd21, %fd20, %fd20;
	fma.rn.f64 	%fd22, %fd21, 0d3EB0F5FF7D2CAFE2, 0d3ED0F5D241AD3B5A;
	fma.rn.f64 	%fd23, %fd22, %fd21, 0d3EF3B20A75488A3F;
	fma.rn.f64 	%fd24, %fd23, %fd21, 0d3F1745CDE4FAECD5;
	fma.rn.f64 	%fd25, %fd24, %fd21, 0d3F3C71C7258A578B;
	fma.rn.f64 	%fd26, %fd25, %fd21, 0d3F6249249242B910;
	fma.rn.f64 	%fd27, %fd26, %fd21, 0d3F89999999999DFB;
	sub.f64 	%fd28, %fd12, %fd20;
	add.f64 	%fd29, %fd28, %fd28;
	neg.f64 	%fd30, %fd20;
	fma.rn.f64 	%fd31, %fd30, %fd12, %fd29;
	mul.f64 	%fd32, %fd18, %fd31;
	fma.rn.f64 	%fd33, %fd21, %fd27, 0d3FB5555555555555;
	mov.f64 	%fd34, 0d3FB5555555555555;
	sub.f64 	%fd35, %fd34, %fd33;
	fma.rn.f64 	%fd36, %fd21, %fd27, %fd35;
	add.f64 	%fd37, %fd36, 0dBC46A4CB00B9E7B0;
	add.f64 	%fd38, %fd33, %fd37;
	sub.f64 	%fd39, %fd33, %fd38;
	add.f64 	%fd40, %fd37, %fd39;
	mul.rn.f64 	%fd41, %fd20, %fd20;
	neg.f64 	%fd42, %fd41;
	fma.rn.f64 	%fd43, %fd20, %fd20, %fd42;
	{
	.reg .b32 %temp; 
	mov.b64 	{%r22, %temp}, %fd32;
	}
	{
	.reg .b32 %temp; 
	mov.b64 	{%temp, %r23}, %fd32;
	}
	add.s32 	%r24, %r23, 1048576;
	mov.b64 	%fd44, {%r22, %r24};
	fma.rn.f64 	%fd45, %fd20, %fd44, %fd43;
	mul.rn.f64 	%fd46, %fd41, %fd20;
	neg.f64 	%fd47, %fd46;
	fma.rn.f64 	%fd48, %fd41, %fd20, %fd47;
	fma.rn.f64 	%fd49, %fd41, %fd32, %fd48;
	fma.rn.f64 	%fd50, %fd45, %fd20, %fd49;
	mul.rn.f64 	%fd51, %fd38, %fd46;
	neg.f64 	%fd52, %fd51;
	fma.rn.f64 	%fd53, %fd38, %fd46, %fd52;
	fma.rn.f64 	%fd54, %fd38, %fd50, %fd53;
	fma.rn.f64 	%fd55, %fd40, %fd46, %fd54;
	add.f64 	%fd56, %fd51, %fd55;
	sub.f64 	%fd57, %fd51, %fd56;
	add.f64 	%fd58, %fd55, %fd57;
	add.f64 	%fd59, %fd20, %fd56;
	sub.f64 	%fd60, %fd20, %fd59;
	add.f64 	%fd61, %fd56, %fd60;
	add.f64 	%fd62, %fd58, %fd61;
	add.f64 	%fd63, %fd32, %fd62;
	add.f64 	%fd64, %fd59, %fd63;
	sub.f64 	%fd65, %fd59, %fd64;
	add.f64 	%fd66, %fd63, %fd65;
	xor.b32  	%r25, %r48, -2147483648;
	mov.b32 	%r26, 1127219200;
	mov.b64 	%fd67, {%r25, %r26};
	mov.b32 	%r27, -2147483648;
	mov.b64 	%fd68, {%r27, %r26};
	sub.f64 	%fd69, %fd67, %fd68;
	fma.rn.f64 	%fd70, %fd69, 0d3FE62E42FEFA39EF, %fd64;
	fma.rn.f64 	%fd71, %fd69, 0dBFE62E42FEFA39EF, %fd70;
	sub.f64 	%fd72, %fd71, %fd64;
	sub.f64 	%fd73, %fd66, %fd72;
	fma.rn.f64 	%fd74, %fd69, 0d3C7ABC9E3B39803F, %fd73;
	add.f64 	%fd75, %fd70, %fd74;
	sub.f64 	%fd76, %fd70, %fd75;
	add.f64 	%fd77, %fd74, %fd76;
	mov.f64 	%fd78, 0d3FC999999999999A;
	{
	.reg .b32 %temp; 
	mov.b64 	{%temp, %r28}, %fd78;
	}
	{
	.reg .b32 %temp; 
	mov.b64 	{%r29, %temp}, %fd78;
	}
	shl.b32 	%r30, %r28, 1;
	setp.gt.u32 	%p3, %r30, -33554433;
	and.b32  	%r31, %r28, -15728641;
	selp.b32 	%r32, %r31, %r28, %p3;
	mov.b64 	%fd79, {%r29, %r32};
	mul.rn.f64 	%fd80, %fd75, %fd79;
	neg.f64 	%fd81, %fd80;
	fma.rn.f64 	%fd82, %fd75, %fd79, %fd81;
	fma.rn.f64 	%fd83, %fd77, %fd79, %fd82;
	add.f64 	%fd4, %fd80, %fd83;
	sub.f64 	%fd84, %fd80, %fd4;
	add.f64 	%fd5, %fd83, %fd84;
	fma.rn.f64 	%fd85, %fd4, 0d3FF71547652B82FE, 0d4338000000000000;
	{
	.reg .b32 %temp; 
	mov.b64 	{%r13, %temp}, %fd85;
	}
	mov.f64 	%fd86, 0dC338000000000000;
	add.rn.f64 	%fd87, %fd85, %fd86;
	fma.rn.f64 	%fd88, %fd87, 0dBFE62E42FEFA39EF, %fd4;
	fma.rn.f64 	%fd89, %fd87, 0dBC7ABC9E3B39803F, %fd88;
	fma.rn.f64 	%fd90, %fd89, 0d3E5ADE1569CE2BDF, 0d3E928AF3FCA213EA;
	fma.rn.f64 	%fd91, %fd90, %fd89, 0d3EC71DEE62401315;
	fma.rn.f64 	%fd92, %fd91, %fd89, 0d3EFA01997C89EB71;
	fma.rn.f64 	%fd93, %fd92, %fd89, 0d3F2A01A014761F65;
	fma.rn.f64 	%fd94, %fd93, %fd89, 0d3F56C16C1852B7AF;
	fma.rn.f64 	%fd95, %fd94, %fd89, 0d3F81111111122322;
	fma.rn.f64 	%fd96, %fd95, %fd89, 0d3FA55555555502A1;
	fma.rn.f64 	%fd97, %fd96, %fd89, 0d3FC5555555555511;
	fma.rn.f64 	%fd98, %fd97, %fd89, 0d3FE000000000000B;
	fma.rn.f64 	%fd99, %fd98, %fd89, 0d3FF0000000000000;
	fma.rn.f64 	%fd100, %fd99, %fd89, 0d3FF0000000000000;
	{
	.reg .b32 %temp; 
	mov.b64 	{%r14, %temp}, %fd100;
	}
	{
	.reg .b32 %temp; 
	mov.b64 	{%temp, %r15}, %fd100;
	}
	shl.b32 	%r33, %r13, 20;
	add.s32 	%r34, %r33, %r15;
	mov.b64 	%fd108, {%r14, %r34};
	{
	.reg .b32 %temp; 
	mov.b64 	{%temp, %r35}, %fd4;
	}
	mov.b32 	%f2, %r35;
	abs.f32 	%f1, %f2;
	setp.lt.f32 	%p4, %f1, 0f4086232B;
	@%p4 bra 	$L__BB1_7;
	setp.lt.f64 	%p5, %fd4, 0d0000000000000000;
	add.f64 	%fd101, %fd4, 0d7FF0000000000000;
	selp.f64 	%fd108, 0d0000000000000000, %fd101, %p5;
	setp.geu.f32 	%p6, %f1, 0f40874800;
	@%p6 bra 	$L__BB1_7;
	shr.u32 	%r36, %r13, 31;
	add.s32 	%r37, %r13, %r36;
	shr.s32 	%r38, %r37, 1;
	shl.b32 	%r39, %r38, 20;
	add.s32 	%r40, %r15, %r39;
	mov.b64 	%fd102, {%r14, %r40};
	sub.s32 	%r41, %r13, %r38;
	shl.b32 	%r42, %r41, 20;
	add.s32 	%r43, %r42, 1072693248;
	mov.b32 	%r44, 0;
	mov.b64 	%fd103, {%r44, %r43};
	mul.f64 	%fd108, %fd103, %fd102;
$L__BB1_7:
	abs.f64 	%fd104, %fd108;
	setp.eq.f64 	%p7, %fd104, 0d7FF0000000000000;
	fma.rn.f64 	%fd105, %fd108, %fd5, %fd108;
	selp.f64 	%fd106, %fd108, %fd105, %p7;
	st.param.f64 	[func_retval0], %fd106;
	ret;

}


// ===== COMPILED SASS (sm_100) =====

	.target	sm_100

	.elftype	@"ET_EXEC"


//--------------------- .note.nv.tkinfo           --------------------------
	.section	.note.nv.tkinfo,"",@"SHT_NOTE"
	.sectionflags	@"SHF_NOTE_NV_TKINFO"
	.tkinfo
        /*0018*/ 	.word	0x00000002
        /*0030*/ 	.string	""
        /*0030*/ 	.string	"ptxas"
        /*0030*/ 	.string	"Cuda compilation tools, release 13.0, V13.0.88"
        /*0030*/ 	.string	"Build cuda_13.0.r13.0/compiler.36424714_0"
        /*0030*/ 	.string	"-arch sm_100 -m 64 "



//--------------------- .note.nv.cuinfo           --------------------------
	.section	.note.nv.cuinfo,"",@"SHT_NOTE"
	.sectionflags	@"SHF_NOTE_NV_CUINFO"
        /*0018*/ 	.short	0x0002
        /*001a*/ 	.short	0x0064
        /*001c*/ 	.short	0x0082
	.zero		2


//--------------------- .nv.info                  --------------------------
	.section	.nv.info,"",@"SHT_CUDA_INFO"
	.align	4


	//----- nvinfo : EIATTR_REGCOUNT
	.align		4
        /*0000*/ 	.byte	0x04, 0x2f
        /*0002*/ 	.short	(.L_1 - .L_0)
	.align		4
.L_0:
        /*0004*/ 	.word	index@(_Z7drawImgP5pixelP9bodyStateS2_P7vector2iidb)
        /*0008*/ 	.word	0x000000da


	//----- nvinfo : EIATTR_FRAME_SIZE
	.align		4
.L_1:
        /*000c*/ 	.byte	0x04, 0x11
        /*000e*/ 	.short	(.L_3 - .L_2)
	.align		4
.L_2:
        /*0010*/ 	.word	index@($_Z7drawImgP5pixelP9bodyStateS2_P7vector2iidb$__internal_accurate_pow)
        /*0014*/ 	.word	0x00000000


	//----- nvinfo : EIATTR_FRAME_SIZE
	.align		4
.L_3:
        /*0018*/ 	.byte	0x04, 0x11
        /*001a*/ 	.short	(.L_5 - .L_4)
	.align		4
.L_4:
        /*001c*/ 	.word	index@($__internal_1_$__cuda_sm20_dsqrt_rn_f64_mediumpath_v1)
        /*0020*/ 	.word	0x00000000


	//----- nvinfo : EIATTR_FRAME_SIZE
	.align		4
.L_5:
        /*0024*/ 	.byte	0x04, 0x11
        /*0026*/ 	.short	(.L_7 - .L_6)
	.align		4
.L_6:
        /*0028*/ 	.word	index@($__internal_0_$__cuda_sm20_div_rn_f64_full)
        /*002c*/ 	.word	0x00000000


	//----- nvinfo : EIATTR_FRAME_SIZE
	.align		4
.L_7:
        /*0030*/ 	.byte	0x04, 0x11
        /*0032*/ 	.short	(.L_9 - .L_8)
	.align		4
.L_8:
        /*0034*/ 	.word	index@(_Z7drawImgP5pixelP9bodyStateS2_P7vector2iidb)
        /*0038*/ 	.word	0x00000000


	//----- nvinfo : EIATTR_MIN_STACK_SIZE
	.align		4
.L_9:
        /*003c*/ 	.byte	0x04, 0x12
        /*003e*/ 	.short	(.L_11 - .L_10)
	.align		4
.L_10:
        /*0040*/ 	.word	index@(_Z7drawImgP5pixelP9bodyStateS2_P7vector2iidb)
        /*0044*/ 	.word	0x00000000
.L_11:


//--------------------- .nv.compat                --------------------------
	.section	.nv.compat,"",@"SHT_CUDA_COMPAT_INFO"
	.align	4
        /*0000*/ 	.byte	0x02, 0x09, 0x00, 0x00, 0x02, 0x02, 0x01, 0x00, 0x02, 0x05, 0x05, 0x00, 0x03, 0x07, 0x01, 0x01
        /*0010*/ 	.byte	0x02, 0x03, 0x00, 0x00, 0x02, 0x06, 0x01, 0x00, 0x04, 0x0b, 0x08, 0x00, 0x01, 0x00, 0x00, 0x00
        /*0020*/ 	.byte	0x00, 0x00, 0x00, 0x00


//--------------------- .nv.info._Z7drawImgP5pixelP9bodyStateS2_P7vector2iidb --------------------------
	.section	.nv.info._Z7drawImgP5pixelP9bodyStateS2_P7vector2iidb,"",@"SHT_CUDA_INFO"
	.sectionflags	@""
	.align	4


	//----- nvinfo : EIATTR_CUDA_API_VERSION
	.align		4
        /*0000*/ 	.byte	0x04, 0x37
        /*0002*/ 	.short	(.L_13 - .L_12)
.L_12:
        /*0004*/ 	.word	0x00000082


	//----- nvinfo : EIATTR_KPARAM_INFO
	.align		4
.L_13:
        /*0008*/ 	.byte	0x04, 0x17
        /*000a*/ 	.short	(.L_15 - .L_14)
.L_14:
        /*000c*/ 	.word	0x00000000
        /*0010*/ 	.short	0x0007
        /*0012*/ 	.short	0x0030
        /*0014*/ 	.byte	0x00, 0xf0, 0x05, 0x00


	//----- nvinfo : EIATTR_KPARAM_INFO
	.align		4
.L_15:
        /*0018*/ 	.byte	0x04, 0x17
        /*001a*/ 	.short	(.L_17 - .L_16)
.L_16:
        /*001c*/ 	.word	0x00000000
        /*0020*/ 	.short	0x0006
        /*0022*/ 	.short	0x0028
        /*0024*/ 	.byte	0x00, 0xf0, 0x21, 0x00


	//----- nvinfo : EIATTR_KPARAM_INFO
	.align		4
.L_17:
        /*0028*/ 	.byte	0x04, 0x17
        /*002a*/ 	.short	(.L_19 - .L_18)
.L_18:
        /*002c*/ 	.word	0x00000000
        /*0030*/ 	.short	0x0005
        /*0032*/ 	.short	0x0024
        /*0034*/ 	.byte	0x00, 0xf0, 0x11, 0x00


	//----- nvinfo : EIATTR_KPARAM_INFO
	.align		4
.L_19:
        /*0038*/ 	.byte	0x04, 0x17
        /*003a*/ 	.short	(.L_21 - .L_20)
.L_20:
        /*003c*/ 	.word	0x00000000
        /*0040*/ 	.short	0x0004
        /*0042*/ 	.short	0x0020
        /*0044*/ 	.byte	0x00, 0xf0, 0x11, 0x00


	//----- nvinfo : EIATTR_KPARAM_INFO
	.align		4
.L_21:
        /*0048*/ 	.byte	0x04, 0x17
        /*004a*/ 	.short	(.L_23 - .L_22)
.L_22:
        /*004c*/ 	.word	0x00000000
        /*0050*/ 	.short	0x0003
        /*0052*/ 	.short	0x0018
        /*0054*/ 	.byte	0x00, 0xf5, 0x21, 0x00


	//----- nvinfo : EIATTR_KPARAM_INFO
	.align		4
.L_23:
        /*0058*/ 	.byte	0x04, 0x17
        /*005a*/ 	.short	(.L_25 - .L_24)
.L_24:
        /*005c*/ 	.word	0x00000000
        /*0060*/ 	.short	0x0002
        /*0062*/ 	.short	0x0010
        /*0064*/ 	.byte	0x00, 0xf5, 0x21, 0x00


	//----- nvinfo : EIATTR_KPARAM_INFO
	.align		4
.L_25:
        /*0068*/ 	.byte	0x04, 0x17
        /*006a*/ 	.short	(.L_27 - .L_26)
.L_26:
        /*006c*/ 	.word	0x00000000
        /*0070*/ 	.short	0x0001
        /*0072*/ 	.short	0x0008
        /*0074*/ 	.byte	0x00, 0xf5, 0x21, 0x00


	//----- nvinfo : EIATTR_KPARAM_INFO
	.align		4
.L_27:
        /*0078*/ 	.byte	0x04, 0x17
        /*007a*/ 	.short	(.L_29 - .L_28)
.L_28:
        /*007c*/ 	.word	0x00000000
        /*0080*/ 	.short	0x0000
        /*0082*/ 	.short	0x0000
        /*0084*/ 	.byte	0x00, 0xf5, 0x21, 0x00


	//----- nvinfo : EIATTR_SPARSE_MMA_MASK
	.align		4
.L_29:
        /*0088*/ 	.byte	0x03, 0x50
        /*008a*/ 	.short	0x0000


	//----- nvinfo : EIATTR_MAXREG_COUNT
	.align		4
        /*008c*/ 	.byte	0x03, 0x1b
        /*008e*/ 	.short	0x00ff


	//----- nvinfo : EIATTR_MERCURY_ISA_VERSION
	.align		4
        /*0090*/ 	.byte	0x03, 0x5f
        /*0092*/ 	.short	0x0101


	//----- nvinfo : EIATTR_VRC_CTA_INIT_COUNT
	.align		4
        /*0094*/ 	.byte	0x02, 0x4a
	.zero		1
	.zero		1


	//----- nvinfo : EIATTR_EXIT_INSTR_OFFSETS
	.align		4
        /*0098*/ 	.byte	0x04, 0x1c
        /*009a*/ 	.short	(.L_31 - .L_30)


	//   ....[0]....
.L_30:
        /*009c*/ 	.word	0x00000080


	//   ....[1]....
        /*00a0*/ 	.word	0x00013130


	//----- nvinfo : EIATTR_CRS_STACK_SIZE
	.align		4
.L_31:
        /*00a4*/ 	.byte	0x04, 0x1e
        /*00a6*/ 	.short	(.L_33 - .L_32)
.L_32:
        /*00a8*/ 	.word	0x00000000


	//----- nvinfo : EIATTR_CBANK_PARAM_SIZE
	.align		4
.L_33:
        /*00ac*/ 	.byte	0x03, 0x19
        /*00ae*/ 	.short	0x0031


	//----- nvinfo : EIATTR_PARAM_CBANK
	.align		4
        /*00b0*/ 	.byte	0x04, 0x0a
        /*00b2*/ 	.short	(.L_35 - .L_34)
	.align		4
.L_34:
        /*00b4*/ 	.word	index@(.nv.constant0._Z7drawImgP5pixelP9bodyStateS2_P7vector2iidb)
        /*00b8*/ 	.short	0x0380
        /*00ba*/ 	.short	0x0031


	//----- nvinfo : EIATTR_SW_WAR
	.align		4
.L_35:
        /*00bc*/ 	.byte	0x04, 0x36
        /*00be*/ 	.short	(.L_37 - .L_36)
.L_36:
        /*00c0*/ 	.word	0x00000008
.L_37:


//--------------------- .nv.callgraph             --------------------------
	.section	.nv.callgraph,"",@"SHT_CUDA_CALLGRAPH"
	.align	4
	.sectionentsize	8
	.align		4
        /*0000*/ 	.word	0x00000000
	.align		4
        /*0004*/ 	.word	0xffffffff
	.align		4
        /*0008*/ 	.word	0x00000000
	.align		4
        /*000c*/ 	.word	0xfffffffe
	.align		4
        /*0010*/ 	.word	0x00000000
	.align		4
        /*0014*/ 	.word	0xfffffffd
	.align		4
        /*0018*/ 	.word	0x00000000
	.align		4
        /*001c*/ 	.word	0xfffffffc


//--------------------- .text._Z7drawImgP5pixelP9bodyStateS2_P7vector2iidb --------------------------
	.section	.text._Z7drawImgP5pixelP9bodyStateS2_P7vector2iidb,"ax",@progbits
	.align	128
        .global         _Z7drawImgP5pixelP9bodyStateS2_P7vector2iidb
        .type           _Z7drawImgP5pixelP9bodyStateS2_P7vector2iidb,@function
        .size           _Z7drawImgP5pixelP9bodyStateS2_P7vector2iidb,(.L_x_302 - _Z7drawImgP5pixelP9bodyStateS2_P7vector2iidb)
        .other          _Z7drawImgP5pixelP9bodyStateS2_P7vector2iidb,@"STO_CUDA_ENTRY STV_DEFAULT"
_Z7drawImgP5pixelP9bodyStateS2_P7vector2iidb:
.text._Z7drawImgP5pixelP9bodyStateS2_P7vector2iidb:
[----:B------:R-:W-:Y:S01]  /*0000*/  LDC R1, c[0x0][0x37c] ;  /* 0x0000df00ff017b82 */ /* 0x000fe20000000800 */
[----:B------:R-:W0:Y:S07]  /*0010*/  S2R R0, SR_TID.X ;  /* 0x0000000000007919 */ /* 0x000e2e0000002100 */
[----:B------:R-:W0:Y:S08]  /*0020*/  S2UR UR4, SR_CTAID.X ;  /* 0x00000000000479c3 */ /* 0x000e300000002500 */
[----:B------:R-:W0:Y:S08]  /*0030*/  LDC R5, c[0x0][0x360] ;  /* 0x0000d800ff057b82 */ /* 0x000e300000000800 */
[----:B------:R-:W1:Y:S01]  /*0040*/  LDC.64 R30, c[0x0][0x3a0] ;  /* 0x0000e800ff1e7b82 */ /* 0x000e620000000a00 */
[----:B0-----:R-:W-:-:S02]  /*0050*/  IMAD R5, R5, UR4, R0 ;  /* 0x0000000405057c24 */ /* 0x001fc4000f8e0200 */
[----:B-1----:R-:W-:-:S05]  /*0060*/  IMAD R0, R31, R30, RZ ;  /* 0x0000001e1f007224 */ /* 0x002fca00078e02ff */
[----:B------:R-:W-:-:S13]  /*0070*/  ISETP.GE.AND P0, PT, R5, R0, PT ;  /* 0x000000000500720c */ /* 0x000fda0003f06270 */
[----:B------:R-:W-:Y:S05]  /*0080*/  @P0 EXIT ;  /* 0x000000000000094d */ /* 0x000fea0003800000 */
[----:B------:R-:W0:Y:S01]  /*0090*/  LDCU.U8 UR4, c[0x0][0x3b0] ;  /* 0x00007600ff0477ac */ /* 0x000e220008000000 */
[----:B------:R-:W1:Y:S01]  /*00a0*/  LDC.64 R16, c[0x0][0x390] ;  /* 0x0000e400ff107b82 */ /* 0x000e620000000a00 */
[----:B------:R-:W-:Y:S01]  /*00b0*/  IMAD R0, R5, 0x3, RZ ;  /* 0x0000000305007824 */ /* 0x000fe200078e02ff */
[----:B------:R-:W2:Y:S01]  /*00c0*/  LDCU.64 UR6, c[0x0][0x358] ;  /* 0x00006b00ff0677ac */ /* 0x000ea20008000a00 */
[----:B0-----:R-:W-:-:S06]  /*00d0*/  UPRMT UR4, UR4, 0x8880, URZ ;  /* 0x0000888004047896 */ /* 0x001fcc00080000ff */
[----:B------:R-:W-:Y:S01]  /*00e0*/  ISETP.NE.AND P0, PT, RZ, UR4, PT ;  /* 0x00000004ff007c0c */ /* 0x000fe2000bf05270 */
[----:B-1----:R-:W-:-:S12]  /*00f0*/  IMAD.WIDE R16, R0, 0x20, R16 ;  /* 0x0000002000107825 */ /* 0x002fd800078e0210 */
[----:B--2---:R0:W5:Y:S01]  /*0100*/  @!P0 LDG.E.64 R202, desc[UR6][R16.64] ;  /* 0x0000000610ca8981 */ /* 0x004162000c1e1b00 */
[----:B------:R-:W-:-:S04]  /*0110*/  IABS R7, R30 ;  /* 0x0000001e00077213 */ /* 0x000fc80000000000 */
[----:B------:R-:W1:Y:S08]  /*0120*/  I2F.RP R4, R7 ;  /* 0x0000000700047306 */ /* 0x000e700000209400 */
[----:B-1----:R-:W1:Y:S02]  /*0130*/  MUFU.RCP R4, R4 ;  /* 0x0000000400047308 */ /* 0x002e640000001000 */
[----:B-1----:R-:W-:-:S06]  /*0140*/  VIADD R2, R4, 0xffffffe ;  /* 0x0ffffffe04027836 */ /* 0x002fcc0000000000 */
[----:B------:R1:W2:Y:S02]  /*0150*/  F2I.FTZ.U32.TRUNC.NTZ R3, R2 ;  /* 0x0000000200037305 */ /* 0x0002a4000021f000 */
[----:B-1----:R-:W-:Y:S02]  /*0160*/  HFMA2 R2, -RZ, RZ, 0, 0 ;  /* 0x00000000ff027431 */ /* 0x002fe400000001ff */
[----:B--2---:R-:W-:-:S04]  /*0170*/  IMAD.MOV R6, RZ, RZ, -R3 ;  /* 0x000000ffff067224 */ /* 0x004fc800078e0a03 */
[----:B------:R-:W-:Y:S01]  /*0180*/  IMAD R9, R6, R7, RZ ;  /* 0x0000000706097224 */ /* 0x000fe200078e02ff */
[----:B------:R-:W-:-:S03]  /*0190*/  IABS R6, R5 ;  /* 0x0000000500067213 */ /* 0x000fc60000000000 */
[----:B------:R-:W-:Y:S01]  /*01a0*/  IMAD.HI.U32 R3, R3, R9, R2 ;  /* 0x0000000903037227 */ /* 0x000fe200078e0002 */
[----:B------:R-:W-:-:S04]  /*01b0*/  LOP3.LUT R2, R5, R30, RZ, 0x3c, !PT ;  /* 0x0000001e05027212 */ /* 0x000fc800078e3cff */
[----:B------:R-:W-:Y:S01]  /*01c0*/  ISETP.GE.AND P2, PT, R2, RZ, PT ;  /* 0x000000ff0200720c */ /* 0x000fe20003f46270 */
[----:B------:R-:W-:-:S04]  /*01d0*/  IMAD.HI.U32 R3, R3, R6, RZ ;  /* 0x0000000603037227 */ /* 0x000fc800078e00ff */
[----:B------:R-:W-:-:S04]  /*01e0*/  IMAD.MOV R4, RZ, RZ, -R3 ;  /* 0x000000ffff047224 */ /* 0x000fc800078e0a03 */
[----:B------:R-:W-:-:S05]  /*01f0*/  IMAD R4, R7, R4, R6 ;  /* 0x0000000407047224 */ /* 0x000fca00078e0206 */
[----:B------:R-:W-:-:S13]  /*0200*/  ISETP.GT.U32.AND P3, PT, R7, R4, PT ;  /* 0x000000040700720c */ /* 0x000fda0003f64070 */
[----:B------:R-:W-:Y:S01]  /*0210*/  @!P3 IMAD.IADD R4, R4, 0x1, -R7 ;  /* 0x000000010404b824 */ /* 0x000fe200078e0a07 */
[----:B------:R-:W-:Y:S02]  /*0220*/  @!P3 IADD3 R3, PT, PT, R3, 0x1, RZ ;  /* 0x000000010303b810 */ /* 0x000fe40007ffe0ff */
[----:B------:R-:W-:Y:S02]  /*0230*/  ISETP.NE.AND P3, PT, R30, RZ, PT ;  /* 0x000000ff1e00720c */ /* 0x000fe40003f65270 */
[----:B------:R-:W-:-:S13]  /*0240*/  ISETP.GE.U32.AND P1, PT, R4, R7, PT ;  /* 0x000000070400720c */ /* 0x000fda0003f26070 */
[----:B------:R-:W-:-:S04]  /*0250*/  @P1 VIADD R3, R3, 0x1 ;  /* 0x0000000103031836 */ /* 0x000fc80000000000 */
[----:B------:R-:W-:-:S05]  /*0260*/  IMAD.MOV.U32 R34, RZ, RZ, R3 ;  /* 0x000000ffff227224 */ /* 0x000fca00078e0003 */
[----:B------:R-:W-:Y:S02]  /*0270*/  @!P2 IADD3 R34, PT, PT, -R34, RZ, RZ ;  /* 0x000000ff2222a210 */ /* 0x000fe40007ffe1ff */
[----:B------:R-:W-:-:S05]  /*0280*/  @!P3 LOP3.LUT R34, RZ, R30, RZ, 0x33, !PT ;  /* 0x0000001eff22b212 */ /* 0x000fca00078e33ff */
[----:B------:R-:W-:-:S04]  /*0290*/  IMAD.MOV R2, RZ, RZ, -R34 ;  /* 0x000000ffff027224 */ /* 0x000fc800078e0a22 */
[----:B------:R-:W-:Y:S01]  /*02a0*/  IMAD R35, R30, R2, R5 ;  /* 0x000000021e237224 */ /* 0x000fe200078e0205 */
[----:B0-----:R-:W-:Y:S06]  /*02b0*/  @!P0 BRA `(.L_x_0) ;  /* 0x0000000400648947 */ /* 0x001fec0003800000 */
[----:B------:R-:W0:Y:S02]  /*02c0*/  LDC.64 R6, c[0x0][0x388] ;  /* 0x0000e200ff067b82 */ /* 0x000e240000000a00 */
[----:B0-----:R-:W-:-:S05]  /*02d0*/  IMAD.WIDE R6, R0, 0x20, R6 ;  /* 0x0000002000067825 */ /* 0x001fca00078e0206 */
[----:B------:R-:W2:Y:S04]  /*02e0*/  LDG.E.64 R8, desc[UR6][R6.64+0x8] ;  /* 0x0000080606087981 */ /* 0x000ea8000c1e1b00 */
[----:B------:R-:W3:Y:S04]  /*02f0*/  LDG.E.64 R10, desc[UR6][R6.64+0x10] ;  /* 0x00001006060a7981 */ /* 0x000ee8000c1e1b00 */
[----:B------:R-:W4:Y:S04]  /*0300*/  LDG.E.64 R12, desc[UR6][R6.64+0x18] ;  /* 0x00001806060c7981 */ /* 0x000f28000c1e1b00 */
[----:B-----5:R-:W4:Y:S01]  /*0310*/  LDG.E.64 R202, desc[UR6][R6.64] ;  /* 0x0000000606ca7981 */ /* 0x020f22000c1e1b00 */
[----:B------:R-:W0:Y:S03]  /*0320*/  LDC.64 R28, c[0x0][0x398] ;  /* 0x0000e600ff1c7b82 */ /* 0x000e260000000a00 */
[----:B0-----:R-:W4:Y:S04]  /*0330*/  LDG.E.64 R2, desc[UR6][R28.64+0x10] ;  /* 0x000010061c027981 */ /* 0x001f28000c1e1b00 */
[----:B------:R-:W4:Y:S04]  /*0340*/  LDG.E.64 R4, desc[UR6][R28.64] ;  /* 0x000000061c047981 */ /* 0x000f28000c1e1b00 */
[----:B------:R-:W5:Y:S04]  /*0350*/  LDG.E.64 R18, desc[UR6][R28.64+0x18] ;  /* 0x000018061c127981 */ /* 0x000f68000c1e1b00 */
[----:B------:R-:W5:Y:S04]  /*0360*/  LDG.E.64 R20, desc[UR6][R28.64+0x8] ;  /* 0x000008061c147981 */ /* 0x000f68000c1e1b00 */
[----:B--2---:R0:W-:Y:S04]  /*0370*/  STG.E.64 desc[UR6][R16.64+0x8], R8 ;  /* 0x0000080810007986 */ /* 0x0041e8000c101b06 */
[----:B---3--:R1:W-:Y:S04]  /*0380*/  STG.E.64 desc[UR6][R16.64+0x10], R10 ;  /* 0x0000100a10007986 */ /* 0x0083e8000c101b06 */
[----:B----4-:R2:W-:Y:S04]  /*0390*/  STG.E.64 desc[UR6][R16.64+0x18], R12 ;  /* 0x0000180c10007986 */ /* 0x0105e8000c101b06 */
[----:B------:R-:W-:Y:S04]  /*03a0*/  STG.E.64 desc[UR6][R16.64], R202 ;  /* 0x000000ca10007986 */ /* 0x000fe8000c101b06 */
[----:B------:R-:W3:Y:S04]  /*03b0*/  LDG.E.64 R14, desc[UR6][R6.64+0x20] ;  /* 0x00002006060e7981 */ /* 0x000ee8000c1e1b00 */
[----:B------:R-:W4:Y:S04]  /*03c0*/  LDG.E.64 R22, desc[UR6][R6.64+0x28] ;  /* 0x0000280606167981 */ /* 0x000f28000c1e1b00 */
[----:B------:R-:W2:Y:S04]  /*03d0*/  LDG.E.64 R24, desc[UR6][R6.64+0x30] ;  /* 0x0000300606187981 */ /* 0x000ea8000c1e1b00 */
[----:B------:R-:W2:Y:S01]  /*03e0*/  LDG.E.64 R26, desc[UR6][R6.64+0x38] ;  /* 0x00003806061a7981 */ /* 0x000ea2000c1e1b00 */
[----:B------:R-:W0:Y:S01]  /*03f0*/  I2F.F64 R30, R30 ;  /* 0x0000001e001e7312 */ /* 0x000e220000201c00 */
[----:B------:R-:W-:-:S07]  /*0400*/  IMAD.MOV.U32 R32, RZ, RZ, 0x1 ;  /* 0x00000001ff207424 */ /* 0x000fce00078e00ff */
[----:B0-----:R-:W0:Y:S01]  /*0410*/  MUFU.RCP64H R33, R31 ;  /* 0x0000001f00217308 */ /* 0x001e220000001800 */
[----:B---3--:R0:W-:Y:S04]  /*0420*/  STG.E.64 desc[UR6][R16.64+0x20], R14 ;  /* 0x0000200e10007986 */ /* 0x0081e8000c101b06 */
[----:B----4-:R-:W-:Y:S04]  /*0430*/  STG.E.64 desc[UR6][R16.64+0x28], R22 ;  /* 0x0000281610007986 */ /* 0x010fe8000c101b06 */
[----:B--2---:R2:W-:Y:S04]  /*0440*/  STG.E.64 desc[UR6][R16.64+0x30], R24 ;  /* 0x0000301810007986 */ /* 0x0045e8000c101b06 */
[----:B------:R3:W-:Y:S04]  /*0450*/  STG.E.64 desc[UR6][R16.64+0x38], R26 ;  /* 0x0000381a10007986 */ /* 0x0007e8000c101b06 */
[----:B------:R-:W4:Y:S04]  /*0460*/  LDG.E.64 R8, desc[UR6][R6.64+0x40] ;  /* 0x0000400606087981 */ /* 0x000f28000c1e1b00 */
[----:B-1----:R-:W3:Y:S04]  /*0470*/  LDG.E.64 R10, desc[UR6][R6.64+0x48] ;  /* 0x00004806060a7981 */ /* 0x002ee8000c1e1b00 */
[----:B------:R-:W3:Y:S04]  /*0480*/  LDG.E.64 R12, desc[UR6][R6.64+0x50] ;  /* 0x00005006060c7981 */ /* 0x000ee8000c1e1b00 */
[----:B------:R1:W3:Y:S01]  /*0490*/  LDG.E.64 R28, desc[UR6][R6.64+0x58] ;  /* 0x00005806061c7981 */ /* 0x0002e2000c1e1b00 */
[----:B0-----:R-:W-:Y:S01]  /*04a0*/  DFMA R14, -R30, R32, 1 ;  /* 0x3ff000001e0e742b */ /* 0x001fe20000000120 */
[----:B--2---:R-:W0:Y:S01]  /*04b0*/  I2F.F64 R24, R35 ;  /* 0x0000002300187312 */ /* 0x004e220000201c00 */
[----:B------:R-:W-:Y:S06]  /*04c0*/  BSSY.RECONVERGENT B0, `(.L_x_1) ;  /* 0x0000017000007945 */ /* 0x000fec0003800200 */
[----:B------:R-:W-:-:S08]  /*04d0*/  DFMA R14, R14, R14, R14 ;  /* 0x0000000e0e0e722b */ /* 0x000fd0000000000e */
[----:B------:R-:W-:Y:S01]  /*04e0*/  DFMA R14, R32, R14, R32 ;  /* 0x0000000e200e722b */ /* 0x000fe20000000020 */
[----:B0-----:R-:W-:-:S07]  /*04f0*/  FSETP.GEU.AND P1, PT, |R25|, 6.5827683646048100446e-37, PT ;  /* 0x036000001900780b */ /* 0x001fce0003f2e200 */
[----:B------:R-:W-:-:S08]  /*0500*/  DFMA R22, -R30, R14, 1 ;  /* 0x3ff000001e16742b */ /* 0x000fd0000000010e */
[----:B------:R-:W-:-:S08]  /*0510*/  DFMA R22, R14, R22, R14 ;  /* 0x000000160e16722b */ /* 0x000fd0000000000e */
[----:B------:R-:W-:-:S08]  /*0520*/  DMUL R14, R24, R22 ;  /* 0x00000016180e7228 */ /* 0x000fd00000000000 */
[----:B-1----:R-:W-:-:S08]  /*0530*/  DFMA R6, -R30, R14, R24 ;  /* 0x0000000e1e06722b */ /* 0x002fd00000000118 */
[----:B------:R-:W-:Y:S02]  /*0540*/  DFMA R6, R22, R6, R14 ;  /* 0x000000061606722b */ /* 0x000fe4000000000e */
[----:B------:R-:W-:-:S08]  /*0550*/  DADD R22, R2, -R4 ;  /* 0x0000000002167229 */ /* 0x000fd00000000804 */
[----:B------:R-:W-:-:S05]  /*0560*/  FFMA R14, RZ, R31, R7 ;  /* 0x0000001fff0e7223 */ /* 0x000fca0000000007 */
[----:B------:R-:W-:Y:S01]  /*0570*/  FSETP.GT.AND P0, PT, |R14|, 1.469367938527859385e-39, PT ;  /* 0x001000000e00780b */ /* 0x000fe20003f04200 */
[----:B----4-:R0:W-:Y:S04]  /*0580*/  STG.E.64 desc[UR6][R16.64+0x40], R8 ;  /* 0x0000400810007986 */ /* 0x0101e8000c101b06 */
[----:B---3--:R0:W-:Y:S04]  /*0590*/  STG.E.64 desc[UR6][R16.64+0x48], R10 ;  /* 0x0000480a10007986 */ /* 0x0081e8000c101b06 */
[----:B------:R0:W-:Y:S04]  /*05a0*/  STG.E.64 desc[UR6][R16.64+0x50], R12 ;  /* 0x0000500c10007986 */ /* 0x0001e8000c101b06 */
[----:B------:R0:W-:Y:S01]  /*05b0*/  STG.E.64 desc[UR6][R16.64+0x58], R28 ;  /* 0x0000581c10007986 */ /* 0x0001e2000c101b06 */
[----:B------:R-:W-:Y:S05]  /*05c0*/  @P0 BRA P1, `(.L_x_2) ;  /* 0x0000000000180947 */ /* 0x000fea0000800000 */
[----:B------:R-:W-:Y:S01]  /*05d0*/  MOV R6, R24 ;  /* 0x0000001800067202 */ /* 0x000fe20000000f00 */
[----:B------:R-:W-:Y:S01]  /*05e0*/  IMAD.MOV.U32 R3, RZ, RZ, R25 ;  /* 0x000000ffff037224 */ /* 0x000fe200078e0019 */
[----:B------:R-:W-:Y:S01]  /*05f0*/  MOV R5, R31 ;  /* 0x0000001f00057202 */ /* 0x000fe20000000f00 */
[----:B0-----:R-:W-:Y:S01]  /*0600*/  IMAD.MOV.U32 R8, RZ, RZ, R30 ;  /* 0x000000ffff087224 */ /* 0x001fe200078e001e */
[----:B------:R-:W-:-:S07]  /*0610*/  MOV R4, 0x630 ;  /* 0x0000063000047802 */ /* 0x000fce0000000f00 */
[----:B-----5:R-:W-:Y:S05]  /*0620*/  CALL.REL.NOINC `($__internal_0_$__cuda_sm20_div_rn_f64_full) ;  /* 0x0000012800c47944 */ /* 0x020fea0003c00000 */
.L_x_2:
[----:B------:R-:W-:Y:S05]  /*0630*/  BSYNC.RECONVERGENT B0 ;  /* 0x0000000000007941 */ /* 0x000fea0003800200 */
.L_x_1:
[----:B------:R-:W1:Y:S01]  /*0640*/  LDC.64 R2, c[0x0][0x398] ;  /* 0x0000e600ff027b82 */ /* 0x000e620000000a00 */
[----:B------:R-:W2:Y:S01]  /*0650*/  LDCU UR4, c[0x0][0x3a4] ;  /* 0x00007480ff0477ac */ /* 0x000ea20008000800 */
[----:B-1----:R-:W3:Y:S01]  /*0660*/  LDG.E.64 R2, desc[UR6][R2.64] ;  /* 0x0000000602027981 */ /* 0x002ee2000c1e1b00 */
[----:B--2---:R-:W1:Y:S01]  /*0670*/  I2F.F64 R4, UR4 ;  /* 0x0000000400047d12 */ /* 0x004e620008201c00 */
[----:B0-----:R-:W-:Y:S01]  /*0680*/  IMAD.MOV.U32 R8, RZ, RZ, 0x1 ;  /* 0x00000001ff087424 */ /* 0x001fe200078e00ff */
[----:B------:R-:W-:Y:S01]  /*0690*/  BSSY.RECONVERGENT B0, `(.L_x_3) ;  /* 0x0000017000007945 */ /* 0x000fe20003800200 */
[----:B-----5:R-:W-:-:S05]  /*06a0*/  DADD R18, R18, -R20 ;  /* 0x0000000012127229 */ /* 0x020fca0000000814 */
[----:B------:R-:W0:Y:S08]  /*06b0*/  I2F.F64 R14, R34 ;  /* 0x00000022000e7312 */ /* 0x000e300000201c00 */
[----:B-1----:R-:W1:Y:S01]  /*06c0*/  MUFU.RCP64H R9, R5 ;  /* 0x0000000500097308 */ /* 0x002e620000001800 */
[----:B0-----:R-:W-:Y:S01]  /*06d0*/  FSETP.GEU.AND P1, PT, |R15|, 6.5827683646048100446e-37, PT ;  /* 0x036000000f00780b */ /* 0x001fe20003f2e200 */
[----:B-1----:R-:W-:-:S08]  /*06e0*/  DFMA R10, -R4, R8, 1 ;  /* 0x3ff00000040a742b */ /* 0x002fd00000000108 */
[----:B------:R-:W-:-:S08]  /*06f0*/  DFMA R10, R10, R10, R10 ;  /* 0x0000000a0a0a722b */ /* 0x000fd0000000000a */
[----:B------:R-:W-:-:S08]  /*0700*/  DFMA R10, R8, R10, R8 ;  /* 0x0000000a080a722b */ /* 0x000fd00000000008 */
[----:B------:R-:W-:-:S08]  /*0710*/  DFMA R8, -R4, R10, 1 ;  /* 0x3ff000000408742b */ /* 0x000fd0000000010a */
[----:B------:R-:W-:-:S08]  /*0720*/  DFMA R8, R10, R8, R10 ;  /* 0x000000080a08722b */ /* 0x000fd0000000000a */
[----:B------:R-:W-:-:S08]  /*0730*/  DMUL R10, R14, R8 ;  /* 0x000000080e0a7228 */ /* 0x000fd00000000000 */
[----:B------:R-:W-:Y:S02]  /*0740*/  DFMA R12, -R4, R10, R14 ;  /* 0x0000000a040c722b */ /* 0x000fe4000000010e */
[----:B---3--:R-:W-:-:S06]  /*0750*/  DFMA R2, R22, R6, R2 ;  /* 0x000000061602722b */ /* 0x008fcc0000000002 */
[----:B------:R-:W-:Y:S01]  /*0760*/  DFMA R6, R8, R12, R10 ;  /* 0x0000000c0806722b */ /* 0x000fe2000000000a */
[----:B------:R0:W-:Y:S09]  /*0770*/  STG.E.64 desc[UR6][R16.64+0x30], R2 ;  /* 0x0000300210007986 */ /* 0x0001f2000c101b06 */
[----:B------:R-:W-:-:S05]  /*0780*/  FFMA R8, RZ, R5, R7 ;  /* 0x00000005ff087223 */ /* 0x000fca0000000007 */
[----:B------:R-:W-:-:S13]  /*0790*/  FSETP.GT.AND P0, PT, |R8|, 1.469367938527859385e-39, PT ;  /* 0x001000000800780b */ /* 0x000fda0003f04200 */
[----:B0-----:R-:W-:Y:S05]  /*07a0*/  @P0 BRA P1, `(.L_x_4) ;  /* 0x0000000000140947 */ /* 0x001fea0000800000 */
[----:B------:R-:W-:Y:S01]  /*07b0*/  IMAD.MOV.U32 R8, RZ, RZ, R4 ;  /* 0x000000ffff087224 */ /* 0x000fe200078e0004 */
[----:B------:R-:W-:Y:S01]  /*07c0*/  MOV R3, R15 ;  /* 0x0000000f00037202 */ /* 0x000fe20000000f00 */
[----:B------:R-:W-:Y:S01]  /*07d0*/  IMAD.MOV.U32 R6, RZ, RZ, R14 ;  /* 0x000000ffff067224 */ /* 0x000fe200078e000e */
[----:B------:R-:W-:-:S07]  /*07e0*/  MOV R4, 0x800 ;  /* 0x0000080000047802 */ /* 0x000fce0000000f00 */
[----:B------:R-:W-:Y:S05]  /*07f0*/  CALL.REL.NOINC `($__internal_0_$__cuda_sm20_div_rn_f64_full) ;  /* 0x0000012800507944 */ /* 0x000fea0003c00000 */
.L_x_4:
[----:B------:R-:W-:Y:S05]  /*0800*/  BSYNC.RECONVERGENT B0 ;  /* 0x0000000000007941 */ /* 0x000fea0003800200 */
.L_x_3:
[----:B------:R-:W0:Y:S02]  /*0810*/  LDC.64 R4, c[0x0][0x398] ;  /* 0x0000e600ff047b82 */ /* 0x000e240000000a00 */
[----:B0-----:R-:W2:Y:S02]  /*0820*/  LDG.E.64 R2, desc[UR6][R4.64+0x8] ;  /* 0x0000080604027981 */ /* 0x001ea4000c1e1b00 */
[----:B--2---:R-:W-:-:S07]  /*0830*/  DFMA R2, R18, R6, R2 ;  /* 0x000000061202722b */ /* 0x004fce0000000002 */
[----:B------:R0:W-:Y:S04]  /*0840*/  STG.E.64 desc[UR6][R16.64+0x38], R2 ;  /* 0x0000380210007986 */ /* 0x0001e8000c101b06 */
.L_x_0:
[----:B------:R-:W1:Y:S02]  /*0850*/  LDCU.64 UR4, c[0x0][0x3a8] ;  /* 0x00007500ff0477ac */ /* 0x000e640008000a00 */
[----:B-1----:R-:W-:-:S14]  /*0860*/  DSETP.LE.AND P0, PT, RZ, UR4, PT ;  /* 0x00000004ff007e2a */ /* 0x002fdc000bf03000 */
[----:B------:R-:W-:Y:S05]  /*0870*/  @P0 BRA `(.L_x_5) ;  /* 0x0000000000180947 */ /* 0x000fea0003800000 */
[----:B------:R1:W5:Y:S04]  /*0880*/  LDG.E.64 R200, desc[UR6][R16.64+0x8] ;  /* 0x0000080610c87981 */ /* 0x000368000c1e1b00 */
[----:B------:R1:W5:Y:S04]  /*0890*/  LDG.E.64 R198, desc[UR6][R16.64+0x20] ;  /* 0x0000200610c67981 */ /* 0x000368000c1e1b00 */
[----:B------:R1:W5:Y:S04]  /*08a0*/  LDG.E.64 R196, desc[UR6][R16.64+0x28] ;  /* 0x0000280610c47981 */ /* 0x000368000c1e1b00 */
[----:B------:R1:W5:Y:S04]  /*08b0*/  LDG.E.64 R194, desc[UR6][R16.64+0x40] ;  /* 0x0000400610c27981 */ /* 0x000368000c1e1b00 */
[----:B------:R1:W5:Y:S01]  /*08c0*/  LDG.E.64 R192, desc[UR6][R16.64+0x48] ;  /* 0x0000480610c07981 */ /* 0x000362000c1e1b00 */
[----:B------:R-:W-:Y:S05]  /*08d0*/  BRA `(.L_x_6) ;  /* 0x0000011c002c7947 */ /* 0x000fea0003800000 */
.L_x_5:
[----:B------:R1:W5:Y:S04]  /*08e0*/  LDG.E.64 R200, desc[UR6][R16.64+0x8] ;  /* 0x0000080610c87981 */ /* 0x000368000c1e1b00 */
        /* <DEDUP_REMOVED lines=9> */
[----:B------:R1:W5:Y:S01]  /*0980*/  LDG.E.64 R180, desc[UR6][R16.64+0x58] ;  /* 0x0000580610b47981 */ /* 0x000362000c1e1b00 */
[----:B------:R-:W-:Y:S01]  /*0990*/  BSSY.RECONVERGENT B0, `(.L_x_6) ;  /* 0x00011bf000007945 */ /* 0x000fe20003800200 */
[----:B0-----:R-:W-:Y:S01]  /*09a0*/  IMAD.MOV.U32 R2, RZ, RZ, RZ ;  /* 0x000000ffff027224 */ /* 0x001fe200078e00ff */
[----:B------:R-:W-:-:S02]  /*09b0*/  CS2R R178, SRZ ;  /* 0x0000000000b27805 */ /* 0x000fc4000001ff00 */
[----:B------:R-:W-:Y:S01]  /*09c0*/  MOV R176, 0x47ae147b ;  /* 0x47ae147b00b07802 */ /* 0x000fe20000000f00 */
[----:B------:R-:W-:Y:S01]  /*09d0*/  IMAD.MOV.U32 R177, RZ, RZ, 0x3f847ae1 ;  /* 0x3f847ae1ffb17424 */ /* 0x000fe200078e00ff */
[----:B------:R-:W0:Y:S06]  /*09e0*/  LDCU.64 UR4, c[0x0][0x3a8] ;  /* 0x00007500ff0477ac */ /* 0x000e2c0008000a00 */
.L_x_276:
[----:B01---5:R-:W-:Y:S01]  /*09f0*/  DADD R18, -R200, R196 ;  /* 0x00000000c8127229 */ /* 0x023fe200000001c4 */
[----:B------:R-:W-:Y:S01]  /*0a00*/  MOV R6, 0x0 ;  /* 0x0000000000067802 */ /* 0x000fe20000000f00 */
[----:B------:R-:W-:Y:S01]  /*0a10*/  DADD R20, -R202, R198 ;  /* 0x00000000ca147229 */ /* 0x000fe200000001c6 */
[----:B------:R-:W-:Y:S01]  /*0a20*/  IMAD.MOV.U32 R7, RZ, RZ, 0x3fd80000 ;  /* 0x3fd80000ff077424 */ /* 0x000fe200078e00ff */
[----:B--2---:R-:W2:Y:S01]  /*0a30*/  LDC.64 R174, c[0x0][0x390] ;  /* 0x0000e400ffae7b82 */ /* 0x004ea20000000a00 */
[----:B------:R-:W-:Y:S01]  /*0a40*/  BSSY.RECONVERGENT B2, `(.L_x_7) ;  /* 0x0000019000027945 */ /* 0x000fe20003800200 */
[----:B------:R-:W-:Y:S02]  /*0a50*/  DADD R178, R176, R178 ;  /* 0x00000000b0b27229 */ /* 0x000fe400000000b2 */
[----:B------:R-:W-:-:S08]  /*0a60*/  DMUL R4, R18, R18 ;  /* 0x0000001212047228 */ /* 0x000fd00000000000 */
[----:B------:R-:W-:-:S06]  /*0a70*/  DFMA R14, R20, R20, R4 ;  /* 0x00000014140e722b */ /* 0x000fcc0000000004 */
[----:B------:R-:W3:Y:S04]  /*0a80*/  MUFU.RSQ64H R13, R15 ;  /* 0x0000000f000d7308 */ /* 0x000ee80000001c00 */
[----:B------:R-:W-:Y:S02]  /*0a90*/  VIADD R12, R15, 0xfcb00000 ;  /* 0xfcb000000f0c7836 */ /* 0x000fe40000000000 */
[----:B--2---:R-:W-:-:S03]  /*0aa0*/  IMAD.WIDE R174, R0, 0x20, R174 ;  /* 0x0000002000ae7825 */ /* 0x004fc600078e02ae */
[----:B------:R-:W-:Y:S01]  /*0ab0*/  ISETP.GE.U32.AND P0, PT, R12, 0x7ca00000, PT ;  /* 0x7ca000000c00780c */ /* 0x000fe20003f06070 */
[----:B---3--:R-:W-:-:S08]  /*0ac0*/  DMUL R4, R12, R12 ;  /* 0x0000000c0c047228 */ /* 0x008fd00000000000 */
[----:B------:R-:W-:-:S08]  /*0ad0*/  DFMA R4, R14, -R4, 1 ;  /* 0x3ff000000e04742b */ /* 0x000fd00000000804 */
[----:B------:R-:W-:Y:S02]  /*0ae0*/  DFMA R6, R4, R6, 0.5 ;  /* 0x3fe000000406742b */ /* 0x000fe40000000006 */
[----:B------:R-:W-:-:S08]  /*0af0*/  DMUL R4, R12, R4 ;  /* 0x000000040c047228 */ /* 0x000fd00000000000 */
[----:B------:R-:W-:-:S08]  /*0b00*/  DFMA R8, R6, R4, R12 ;  /* 0x000000040608722b */ /* 0x000fd0000000000c */
[----:B-1----:R-:W-:Y:S02]  /*0b10*/  DMUL R16, R14, R8 ;  /* 0x000000080e107228 */ /* 0x002fe40000000000 */
[----:B------:R-:W-:Y:S01]  /*0b20*/  VIADD R5, R9, 0xfff00000 ;  /* 0xfff0000009057836 */ /* 0x000fe20000000000 */
[----:B------:R-:W-:-:S05]  /*0b30*/  MOV R4, R8 ;  /* 0x0000000800047202 */ /* 0x000fca0000000f00 */
[----:B------:R-:W-:-:S08]  /*0b40*/  DFMA R10, R16, -R16, R14 ;  /* 0x80000010100a722b */ /* 0x000fd0000000000e */
[----:B------:R-:W-:Y:S01]  /*0b50*/  DFMA R6, R10, R4, R16 ;  /* 0x000000040a06722b */ /* 0x000fe20000000010 */
[----:B------:R-:W-:Y:S10]  /*0b60*/  @!P0 BRA `(.L_x_8) ;  /* 0x0000000000188947 */ /* 0x000ff40003800000 */
[----:B------:R-:W-:Y:S01]  /*0b70*/  IMAD.MOV.U32 R9, RZ, RZ, R15 ;  /* 0x000000ffff097224 */ /* 0x000fe200078e000f */
[----:B------:R-:W-:Y:S01]  /*0b80*/  MOV R6, R16 ;  /* 0x0000001000067202 */ /* 0x000fe20000000f00 */
[----:B------:R-:W-:Y:S01]  /*0b90*/  IMAD.MOV.U32 R7, RZ, RZ, R11 ;  /* 0x000000ffff077224 */ /* 0x000fe200078e000b */
[----:B------:R-:W-:Y:S01]  /*0ba0*/  MOV R4, 0xbd0 ;  /* 0x00000bd000047802 */ /* 0x000fe20000000f00 */
[----:B------:R-:W-:-:S07]  /*0bb0*/  IMAD.MOV.U32 R3, RZ, RZ, R17 ;  /* 0x000000ffff037224 */ /* 0x000fce00078e0011 */
[----:B0-----:R-:W-:Y:S05]  /*0bc0*/  CALL.REL.NOINC `($__internal_1_$__cuda_sm20_dsqrt_rn_f64_mediumpath_v1) ;  /* 0x0000012800e47944 */ /* 0x001fea0003c00000 */
.L_x_8:
[----:B0-----:R-:W-:Y:S05]  /*0bd0*/  BSYNC.RECONVERGENT B2 ;  /* 0x0000000000027941 */ /* 0x001fea0003800200 */
.L_x_7:
[-C--:B------:R-:W-:Y:S01]  /*0be0*/  DMUL R4, R6, R6.reuse ;  /* 0x0000000606047228 */ /* 0x080fe20000000000 */
[----:B------:R-:W-:Y:S01]  /*0bf0*/  FSETP.GEU.AND P1, PT, |R21|, 6.5827683646048100446e-37, PT ;  /* 0x036000001500780b */ /* 0x000fe20003f2e200 */
[----:B------:R-:W-:Y:S06]  /*0c00*/  BSSY.RECONVERGENT B2, `(.L_x_9) ;  /* 0x0000017000027945 */ /* 0x000fec0003800200 */
[----:B------:R-:W-:Y:S01]  /*0c10*/  DMUL R22, R4, R6 ;  /* 0x0000000604167228 */ /* 0x000fe20000000000 */
[----:B------:R-:W-:-:S05]  /*0c20*/  IMAD.MOV.U32 R4, RZ, RZ, 0x1 ;  /* 0x00000001ff047424 */ /* 0x000fca00078e00ff */
[----:B------:R-:W0:Y:S02]  /*0c30*/  MUFU.RCP64H R5, R23 ;  /* 0x0000001700057308 */ /* 0x000e240000001800 */
[----:B0-----:R-:W-:-:S08]  /*0c40*/  DFMA R6, -R22, R4, 1 ;  /* 0x3ff000001606742b */ /* 0x001fd00000000104 */
[----:B------:R-:W-:-:S08]  /*0c50*/  DFMA R6, R6, R6, R6 ;  /* 0x000000060606722b */ /* 0x000fd00000000006 */
[----:B------:R-:W-:-:S08]  /*0c60*/  DFMA R6, R4, R6, R4 ;  /* 0x000000060406722b */ /* 0x000fd00000000004 */
[----:B------:R-:W-:-:S08]  /*0c70*/  DFMA R4, -R22, R6, 1 ;  /* 0x3ff000001604742b */ /* 0x000fd00000000106 */
[----:B------:R-:W-:-:S08]  /*0c80*/  DFMA R4, R6, R4, R6 ;  /* 0x000000040604722b */ /* 0x000fd00000000006 */
[----:B------:R-:W-:-:S08]  /*0c90*/  DMUL R16, R20, R4 ;  /* 0x0000000414107228 */ /* 0x000fd00000000000 */
[----:B------:R-:W-:-:S08]  /*0ca0*/  DFMA R6, -R22, R16, R20 ;  /* 0x000000101606722b */ /* 0x000fd00000000114 */
[----:B------:R-:W-:-:S10]  /*0cb0*/  DFMA R16, R4, R6, R16 ;  /* 0x000000060410722b */ /* 0x000fd40000000010 */
[----:B------:R-:W-:-:S05]  /*0cc0*/  FFMA R3, RZ, R23, R17 ;  /* 0x00000017ff037223 */ /* 0x000fca0000000011 */
[----:B------:R-:W-:-:S13]  /*0cd0*/  FSETP.GT.AND P0, PT, |R3|, 1.469367938527859385e-39, PT ;  /* 0x001000000300780b */ /* 0x000fda0003f04200 */
[----:B------:R-:W-:Y:S05]  /*0ce0*/  @P0 BRA P1, `(.L_x_10) ;  /* 0x0000000000200947 */ /* 0x000fea0000800000 */
[----:B------:R-:W-:Y:S01]  /*0cf0*/  MOV R6, R20 ;  /* 0x0000001400067202 */ /* 0x000fe20000000f00 */
[----:B------:R-:W-:Y:S01]  /*0d00*/  IMAD.MOV.U32 R3, RZ, RZ, R21 ;  /* 0x000000ffff037224 */ /* 0x000fe200078e0015 */
[----:B------:R-:W-:Y:S01]  /*0d10*/  MOV R5, R23 ;  /* 0x0000001700057202 */ /* 0x000fe20000000f00 */
[----:B------:R-:W-:Y:S01]  /*0d20*/  IMAD.MOV.U32 R8, RZ, RZ, R22 ;  /* 0x000000ffff087224 */ /* 0x000fe200078e0016 */
[----:B------:R-:W-:-:S07]  /*0d30*/  MOV R4, 0xd50 ;  /* 0x00000d5000047802 */ /* 0x000fce0000000f00 */
[----:B------:R-:W-:Y:S05]  /*0d40*/  CALL.REL.NOINC `($__internal_0_$__cuda_sm20_div_rn_f64_full) ;  /* 0x0000012000fc7944 */ /* 0x000fea0003c00000 */
[----:B------:R-:W-:Y:S02]  /*0d50*/  IMAD.MOV.U32 R16, RZ, RZ, R6 ;  /* 0x000000ffff107224 */ /* 0x000fe400078e0006 */
[----:B------:R-:W-:-:S07]  /*0d60*/  IMAD.MOV.U32 R17, RZ, RZ, R7 ;  /* 0x000000ffff117224 */ /* 0x000fce00078e0007 */
.L_x_10:
[----:B------:R-:W-:Y:S05]  /*0d70*/  BSYNC.RECONVERGENT B2 ;  /* 0x0000000000027941 */ /* 0x000fea0003800200 */
.L_x_9:
[----:B------:R-:W0:Y:S01]  /*0d80*/  MUFU.RCP64H R5, R23 ;  /* 0x0000001700057308 */ /* 0x000e220000001800 */
[----:B------:R-:W-:Y:S01]  /*0d90*/  MOV R4, 0x1 ;  /* 0x0000000100047802 */ /* 0x000fe20000000f00 */
[----:B------:R-:W-:Y:S01]  /*0da0*/  BSSY.RECONVERGENT B2, `(.L_x_11) ;  /* 0x0000013000027945 */ /* 0x000fe20003800200 */
[----:B------:R-:W-:-:S04]  /*0db0*/  FSETP.GEU.AND P1, PT, |R19|, 6.5827683646048100446e-37, PT ;  /* 0x036000001300780b */ /* 0x000fc80003f2e200 */
        /* <DEDUP_REMOVED lines=11> */
[----:B------:R-:W-:Y:S01]  /*0e70*/  IMAD.MOV.U32 R6, RZ, RZ, R18 ;  /* 0x000000ffff067224 */ /* 0x000fe200078e0012 */
[----:B------:R-:W-:Y:S01]  /*0e80*/  MOV R8, R22 ;  /* 0x0000001600087202 */ /* 0x000fe20000000f00 */
[----:B------:R-:W-:Y:S01]  /*0e90*/  IMAD.MOV.U32 R3, RZ, RZ, R19 ;  /* 0x000000ffff037224 */ /* 0x000fe200078e0013 */
[----:B------:R-:W-:Y:S01]  /*0ea0*/  MOV R4, 0xed0 ;  /* 0x00000ed000047802 */ /* 0x000fe20000000f00 */
[----:B------:R-:W-:-:S07]  /*0eb0*/  IMAD.MOV.U32 R5, RZ, RZ, R23 ;  /* 0x000000ffff057224 */ /* 0x000fce00078e0017 */
[----:B------:R-:W-:Y:S05]  /*0ec0*/  CALL.REL.NOINC `($__internal_0_$__cuda_sm20_div_rn_f64_full) ;  /* 0x00000120009c7944 */ /* 0x000fea0003c00000 */
.L_x_12:
[----:B------:R-:W-:Y:S05]  /*0ed0*/  BSYNC.RECONVERGENT B2 ;  /* 0x0000000000027941 */ /* 0x000fea0003800200 */
.L_x_11:
[----:B------:R-:W-:Y:S01]  /*0ee0*/  DADD R18, -R200, R192 ;  /* 0x00000000c8127229 */ /* 0x000fe200000001c0 */
[----:B------:R-:W-:Y:S01]  /*0ef0*/  MOV R8, 0x0 ;  /* 0x0000000000087802 */ /* 0x000fe20000000f00 */
[----:B------:R-:W-:Y:S01]  /*0f00*/  DADD R24, -R202, R194 ;  /* 0x00000000ca187229 */ /* 0x000fe200000001c2 */
[----:B------:R-:W-:Y:S01]  /*0f10*/  IMAD.MOV.U32 R9, RZ, RZ, 0x3fd80000 ;  /* 0x3fd80000ff097424 */ /* 0x000fe200078e00ff */
[--C-:B------:R-:W-:Y:S01]  /*0f20*/  DADD R162, RZ, R6.reuse ;  /* 0x00000000ffa27229 */ /* 0x100fe20000000006 */
[----:B------:R-:W-:Y:S01]  /*0f30*/  BSSY.RECONVERGENT B2, `(.L_x_13) ;  /* 0x000001a000027945 */ /* 0x000fe20003800200 */
[----:B------:R-:W-:Y:S02]  /*0f40*/  DADD R22, RZ, -R6 ;  /* 0x00000000ff167229 */ /* 0x000fe40000000806 */
[----:B------:R-:W-:Y:S02]  /*0f50*/  DMUL R4, R18, R18 ;  /* 0x0000001212047228 */ /* 0x000fe40000000000 */
[----:B------:R-:W-:-:S02]  /*0f60*/  DADD R164, RZ, R16 ;  /* 0x00000000ffa47229 */ /* 0x000fc40000000010 */
[----:B------:R-:W-:-:S04]  /*0f70*/  DADD R20, RZ, -R16 ;  /* 0x00000000ff147229 */ /* 0x000fc80000000810 */
[----:B------:R-:W-:-:S06]  /*0f80*/  DFMA R14, R24, R24, R4 ;  /* 0x00000018180e722b */ /* 0x000fcc0000000004 */
[----:B------:R-:W0:Y:S04]  /*0f90*/  MUFU.RSQ64H R13, R15 ;  /* 0x0000000f000d7308 */ /* 0x000e280000001c00 */
[----:B------:R-:W-:-:S05]  /*0fa0*/  VIADD R12, R15, 0xfcb00000 ;  /* 0xfcb000000f0c7836 */ /* 0x000fca0000000000 */
[----:B------:R-:W-:Y:S01]  /*0fb0*/  ISETP.GE.U32.AND P0, PT, R12, 0x7ca00000, PT ;  /* 0x7ca000000c00780c */ /* 0x000fe20003f06070 */
[----:B0-----:R-:W-:-:S08]  /*0fc0*/  DMUL R4, R12, R12 ;  /* 0x0000000c0c047228 */ /* 0x001fd00000000000 */
[----:B------:R-:W-:-:S08]  /*0fd0*/  DFMA R4, R14, -R4, 1 ;  /* 0x3ff000000e04742b */ /* 0x000fd00000000804 */
[----:B------:R-:W-:Y:S02]  /*0fe0*/  DFMA R8, R4, R8, 0.5 ;  /* 0x3fe000000408742b */ /* 0x000fe40000000008 */
[----:B------:R-:W-:-:S08]  /*0ff0*/  DMUL R4, R12, R4 ;  /* 0x000000040c047228 */ /* 0x000fd00000000000 */
[----:B------:R-:W-:-:S08]  /*1000*/  DFMA R8, R8, R4, R12 ;  /* 0x000000040808722b */ /* 0x000fd0000000000c */
[----:B------:R-:W-:Y:S02]  /*1010*/  DMUL R26, R14, R8 ;  /* 0x000000080e1a7228 */ /* 0x000fe40000000000 */
        /* <DEDUP_REMOVED lines=10> */
[----:B------:R-:W-:Y:S05]  /*10c0*/  CALL.REL.NOINC `($__internal_1_$__cuda_sm20_dsqrt_rn_f64_mediumpath_v1) ;  /* 0x0000012400a47944 */ /* 0x000fea0003c00000 */
.L_x_14:
[----:B------:R-:W-:Y:S05]  /*10d0*/  BSYNC.RECONVERGENT B2 ;  /* 0x0000000000027941 */ /* 0x000fea0003800200 */
.L_x_13:
        /* <DEDUP_REMOVED lines=25> */
.L_x_16:
[----:B------:R-:W-:Y:S05]  /*1270*/  BSYNC.RECONVERGENT B2 ;  /* 0x0000000000027941 */ /* 0x000fea0003800200 */
.L_x_15:
        /* <DEDUP_REMOVED lines=21> */
.L_x_18:
[----:B------:R-:W-:Y:S05]  /*13d0*/  BSYNC.RECONVERGENT B2 ;  /* 0x0000000000027941 */ /* 0x000fea0003800200 */
.L_x_17:
[----:B------:R-:W-:Y:S01]  /*13e0*/  DADD R26, -R196, R192 ;  /* 0x00000000c41a7229 */ /* 0x000fe200000001c0 */
[----:B------:R-:W-:Y:S01]  /*13f0*/  MOV R8, 0x0 ;  /* 0x0000000000087802 */ /* 0x000fe20000000f00 */
[----:B------:R-:W-:Y:S01]  /*1400*/  DADD R30, -R198, R194 ;  /* 0x00000000c61e7229 */ /* 0x000fe200000001c2 */
[----:B------:R-:W-:Y:S01]  /*1410*/  IMAD.MOV.U32 R9, RZ, RZ, 0x3fd80000 ;  /* 0x3fd80000ff097424 */ /* 0x000fe200078e00ff */
[--C-:B------:R-:W-:Y:S01]  /*1420*/  DADD R162, R162, R6.reuse ;  /* 0x00000000a2a27229 */ /* 0x100fe20000000006 */
[----:B------:R-:W-:Y:S01]  /*1430*/  BSSY.RECONVERGENT B2, `(.L_x_19) ;  /* 0x000001a000027945 */ /* 0x000fe20003800200 */
[----:B------:R-:W-:Y:S02]  /*1440*/  DADD R28, RZ, -R6 ;  /* 0x00000000ff1c7229 */ /* 0x000fe40000000806 */
[----:B------:R-:W-:Y:S02]  /*1450*/  DMUL R4, R26, R26 ;  /* 0x0000001a1a047228 */ /* 0x000fe40000000000 */
[----:B------:R-:W-:-:S02]  /*1460*/  DADD R164, R164, R16 ;  /* 0x00000000a4a47229 */ /* 0x000fc40000000010 */
        /* <DEDUP_REMOVED lines=22> */
.L_x_20:
[----:B------:R-:W-:Y:S05]  /*15d0*/  BSYNC.RECONVERGENT B2 ;  /* 0x0000000000027941 */ /* 0x000fea0003800200 */
.L_x_19:
        /* <DEDUP_REMOVED lines=25> */
.L_x_22:
[----:B------:R-:W-:Y:S05]  /*1770*/  BSYNC.RECONVERGENT B2 ;  /* 0x0000000000027941 */ /* 0x000fea0003800200 */
.L_x_21:
        /* <DEDUP_REMOVED lines=21> */
.L_x_24:
[----:B------:R-:W-:Y:S05]  /*18d0*/  BSYNC.RECONVERGENT B2 ;  /* 0x0000000000027941 */ /* 0x000fea0003800200 */
.L_x_23:
[-C--:B------:R-:W-:Y:S01]  /*18e0*/  DMUL R172, R188, R176.reuse ;  /* 0x000000b0bcac7228 */ /* 0x080fe20000000000 */
[----:B------:R-:W-:Y:S01]  /*18f0*/  UMOV UR8, 0x9999999a ;  /* 0x9999999a00087882 */ /* 0x000fe20000000000 */
[-C--:B------:R-:W-:Y:S01]  /*1900*/  DMUL R170, R184, R176.reuse ;  /* 0x000000b0b8aa7228 */ /* 0x080fe20000000000 */
[----:B------:R-:W-:Y:S01]  /*1910*/  UMOV UR9, 0x3fc99999 ;  /* 0x3fc9999900097882 */ /* 0x000fe20000000000 */
[-C--:B------:R-:W-:Y:S01]  /*1920*/  DMUL R168, R190, R176.reuse ;  /* 0x000000b0bea87228 */ /* 0x080fe20000000000 */
[----:B------:R-:W-:Y:S01]  /*1930*/  MOV R8, 0x0 ;  /* 0x0000000000087802 */ /* 0x000fe20000000f00 */
[----:B------:R-:W-:Y:S01]  /*1940*/  DMUL R166, R186, R176 ;  /* 0x000000b0baa67228 */ /* 0x000fe20000000000 */
[----:B------:R-:W-:Y:S01]  /*1950*/  IMAD.MOV.U32 R9, RZ, RZ, 0x3fd80000 ;  /* 0x3fd80000ff097424 */ /* 0x000fe200078e00ff */
[----:B------:R-:W-:Y:S01]  /*1960*/  DFMA R36, R172, UR8, R200 ;  /* 0x00000008ac247c2b */ /* 0x000fe200080000c8 */
[----:B------:R-:W-:Y:S01]  /*1970*/  BSSY.RECONVERGENT B2, `(.L_x_25) ;  /* 0x0000030000027945 */ /* 0x000fe20003800200 */
[----:B------:R-:W-:-:S02]  /*1980*/  DFMA R32, R170, UR8, R196 ;  /* 0x00000008aa207c2b */ /* 0x000fc400080000c4 */
[----:B------:R-:W-:Y:S02]  /*1990*/  DFMA R34, R168, UR8, R202 ;  /* 0x00000008a8227c2b */ /* 0x000fe400080000ca */
[----:B------:R-:W-:Y:S02]  /*19a0*/  DFMA R26, R166, UR8, R198 ;  /* 0x00000008a61a7c2b */ /* 0x000fe400080000c6 */
[----:B------:R-:W-:Y:S02]  /*19b0*/  DADD R20, R20, R18 ;  /* 0x0000000014147229 */ /* 0x000fe40000000012 */
[----:B------:R-:W-:Y:S02]  /*19c0*/  DADD R16, -R36, R32 ;  /* 0x0000000024107229 */ /* 0x000fe40000000120 */
[----:B------:R-:W-:Y:S02]  /*19d0*/  DADD R24, R24, -R18 ;  /* 0x0000000018187229 */ /* 0x000fe40000000812 */
[----:B------:R-:W-:-:S02]  /*19e0*/  DADD R44, -R34, R26 ;  /* 0x00000000222c7229 */ /* 0x000fc4000000011a */
[--C-:B------:R-:W-:Y:S02]  /*19f0*/  DADD R22, R22, R6.reuse ;  /* 0x0000000016167229 */ /* 0x100fe40000000006 */
[----:B------:R-:W-:Y:S02]  /*1a00*/  DMUL R4, R16, R16 ;  /* 0x0000001010047228 */ /* 0x000fe40000000000 */
[----:B------:R-:W-:Y:S02]  /*1a10*/  DADD R28, R28, -R6 ;  /* 0x000000001c1c7229 */ /* 0x000fe40000000806 */
[-C--:B------:R-:W-:Y:S02]  /*1a20*/  DMUL R164, R164, R176.reuse ;  /* 0x000000b0a4a47228 */ /* 0x080fe40000000000 */
[----:B------:R-:W-:Y:S02]  /*1a30*/  DMUL R162, R162, R176 ;  /* 0x000000b0a2a27228 */ /* 0x000fe40000000000 */
[----:B------:R-:W-:-:S02]  /*1a40*/  DFMA R14, R44, R44, R4 ;  /* 0x0000002c2c0e722b */ /* 0x000fc40000000004 */
[-C--:B------:R-:W-:Y:S02]  /*1a50*/  DMUL R160, R182, R176.reuse ;  /* 0x000000b0b6a07228 */ /* 0x080fe40000000000 */
[-C--:B------:R-:W-:Y:S02]  /*1a60*/  DMUL R158, R180, R176.reuse ;  /* 0x000000b0b49e7228 */ /* 0x080fe40000000000 */
[----:B------:R-:W0:Y:S01]  /*1a70*/  MUFU.RSQ64H R13, R15 ;  /* 0x0000000f000d7308 */ /* 0x000e220000001c00 */
[-C--:B------:R-:W-:Y:S02]  /*1a80*/  DMUL R156, R20, R176.reuse ;  /* 0x000000b0149c7228 */ /* 0x080fe40000000000 */
[-C--:B------:R-:W-:Y:S01]  /*1a90*/  DMUL R154, R22, R176.reuse ;  /* 0x000000b0169a7228 */ /* 0x080fe20000000000 */
[----:B------:R-:W-:Y:S01]  /*1aa0*/  VIADD R12, R15, 0xfcb00000 ;  /* 0xfcb000000f0c7836 */ /* 0x000fe20000000000 */
[-C--:B------:R-:W-:Y:S02]  /*1ab0*/  DMUL R152, R24, R176.reuse ;  /* 0x000000b018987228 */ /* 0x080fe40000000000 */
[----:B------:R-:W-:-:S02]  /*1ac0*/  DMUL R150, R28, R176 ;  /* 0x000000b01c967228 */ /* 0x000fc40000000000 */
[----:B------:R-:W-:Y:S01]  /*1ad0*/  ISETP.GE.U32.AND P0, PT, R12, 0x7ca00000, PT ;  /* 0x7ca000000c00780c */ /* 0x000fe20003f06070 */
[----:B------:R-:W-:Y:S02]  /*1ae0*/  DFMA R28, R164, UR8, R190 ;  /* 0x00000008a41c7c2b */ /* 0x000fe400080000be */
[----:B------:R-:W-:Y:S02]  /*1af0*/  DFMA R24, R162, UR8, R188 ;  /* 0x00000008a2187c2b */ /* 0x000fe400080000bc */
[----:B------:R-:W-:Y:S02]  /*1b00*/  DFMA R18, R160, UR8, R194 ;  /* 0x00000008a0127c2b */ /* 0x000fe400080000c2 */
[----:B------:R-:W-:Y:S02]  /*1b10*/  DFMA R30, R158, UR8, R192 ;  /* 0x000000089e1e7c2b */ /* 0x000fe400080000c0 */
[----:B0-----:R-:W-:Y:S02]  /*1b20*/  DMUL R4, R12, R12 ;  /* 0x0000000c0c047228 */ /* 0x001fe40000000000 */
[----:B------:R-:W-:-:S02]  /*1b30*/  DFMA R22, R156, UR8, R186 ;  /* 0x000000089c167c2b */ /* 0x000fc400080000ba */
[----:B------:R-:W-:Y:S02]  /*1b40*/  DFMA R20, R154, UR8, R184 ;  /* 0x000000089a147c2b */ /* 0x000fe400080000b8 */
[----:B------:R-:W-:Y:S02]  /*1b50*/  DFMA R40, R152, UR8, R182 ;  /* 0x0000000898287c2b */ /* 0x000fe400080000b6 */
[----:B------:R-:W-:Y:S02]  /*1b60*/  DFMA R4, R14, -R4, 1 ;  /* 0x3ff000000e04742b */ /* 0x000fe40000000804 */
[----:B------:R-:W-:-:S06]  /*1b70*/  DFMA R38, R150, UR8, R180 ;  /* 0x0000000896267c2b */ /* 0x000fcc00080000b4 */
        /* <DEDUP_REMOVED lines=15> */
.L_x_26:
[----:B------:R-:W-:Y:S05]  /*1c70*/  BSYNC.RECONVERGENT B2 ;  /* 0x0000000000027941 */ /* 0x000fea0003800200 */
.L_x_25:
        /* <DEDUP_REMOVED lines=25> */
.L_x_28:
[----:B------:R-:W-:Y:S05]  /*1e10*/  BSYNC.RECONVERGENT B2 ;  /* 0x0000000000027941 */ /* 0x000fea0003800200 */
.L_x_27:
        /* <DEDUP_REMOVED lines=21> */
.L_x_30:
[----:B------:R-:W-:Y:S05]  /*1f70*/  BSYNC.RECONVERGENT B2 ;  /* 0x0000000000027941 */ /* 0x000fea0003800200 */
.L_x_29:
        /* <DEDUP_REMOVED lines=31> */
.L_x_32:
[----:B------:R-:W-:Y:S05]  /*2170*/  BSYNC.RECONVERGENT B2 ;  /* 0x0000000000027941 */ /* 0x000fea0003800200 */
.L_x_31:
        /* <DEDUP_REMOVED lines=25> */
.L_x_34:
[----:B------:R-:W-:Y:S05]  /*2310*/  BSYNC.RECONVERGENT B2 ;  /* 0x0000000000027941 */ /* 0x000fea0003800200 */
.L_x_33:
        /* <DEDUP_REMOVED lines=21> */
.L_x_36:
[----:B------:R-:W-:Y:S05]  /*2470*/  BSYNC.RECONVERGENT B2 ;  /* 0x0000000000027941 */ /* 0x000fea0003800200 */
.L_x_35:
        /* <DEDUP_REMOVED lines=31> */
.L_x_38:
[----:B------:R-:W-:Y:S05]  /*2670*/  BSYNC.RECONVERGENT B2 ;  /* 0x0000000000027941 */ /* 0x000fea0003800200 */
.L_x_37:
        /* <DEDUP_REMOVED lines=25> */
.L_x_40:
[----:B------:R-:W-:Y:S05]  /*2810*/  BSYNC.RECONVERGENT B2 ;  /* 0x0000000000027941 */ /* 0x000fea0003800200 */
.L_x_39:
        /* <DEDUP_REMOVED lines=21> */
.L_x_42:
[----:B------:R-:W-:Y:S05]  /*2970*/  BSYNC.RECONVERGENT B2 ;  /* 0x0000000000027941 */ /* 0x000fea0003800200 */
.L_x_41:
[----:B------:R-:W-:Y:S01]  /*2980*/  UMOV UR8, 0x33333333 ;  /* 0x3333333300087882 */ /* 0x000fe20000000000 */
[----:B------:R-:W-:Y:S01]  /*2990*/  UMOV UR9, 0x3fb33333 ;  /* 0x3fb3333300097882 */ /* 0x000fe20000000000 */
[-C--:B------:R-:W-:Y:S01]  /*29a0*/  DMUL R24, R24, R176.reuse ;  /* 0x000000b018187228 */ /* 0x080fe20000000000 */
[----:B------:R-:W-:Y:S01]  /*29b0*/  UMOV UR10, 0xcccccccd ;  /* 0xcccccccd000a7882 */ /* 0x000fe20000000000 */
[-C--:B------:R-:W-:Y:S01]  /*29c0*/  DMUL R20, R20, R176.reuse ;  /* 0x000000b014147228 */ /* 0x080fe20000000000 */
[----:B------:R-:W-:Y:S01]  /*29d0*/  UMOV UR11, 0x3fcccccc ;  /* 0x3fcccccc000b7882 */ /* 0x000fe20000000000 */
[----:B------:R-:W-:Y:S01]  /*29e0*/  DFMA R52, R172, UR8, R200 ;  /* 0x00000008ac347c2b */ /* 0x000fe200080000c8 */
[----:B------:R-:W-:Y:S01]  /*29f0*/  MOV R8, 0x0 ;  /* 0x0000000000087802 */ /* 0x000fe20000000f00 */
[----:B------:R-:W-:Y:S01]  /*2a00*/  DFMA R32, R170, UR8, R196 ;  /* 0x00000008aa207c2b */ /* 0x000fe200080000c4 */
[----:B------:R-:W-:Y:S01]  /*2a10*/  IMAD.MOV.U32 R9, RZ, RZ, 0x3fd80000 ;  /* 0x3fd80000ff097424 */ /* 0x000fe200078e00ff */
[-C--:B------:R-:W-:Y:S01]  /*2a20*/  DMUL R28, R28, R176.reuse ;  /* 0x000000b01c1c7228 */ /* 0x080fe20000000000 */
[----:B------:R-:W-:Y:S01]  /*2a30*/  BSSY.RECONVERGENT B2, `(.L_x_43) ;  /* 0x000003c000027945 */ /* 0x000fe20003800200 */
[----:B------:R-:W-:-:S02]  /*2a40*/  DMUL R22, R22, R176 ;  /* 0x000000b016167228 */ /* 0x000fc40000000000 */
[----:B------:R-:W-:Y:S02]  /*2a50*/  DFMA R50, R168, UR8, R202 ;  /* 0x00000008a8327c2b */ /* 0x000fe400080000ca */
[----:B------:R-:W-:Y:S02]  /*2a60*/  DFMA R26, R166, UR8, R198 ;  /* 0x00000008a61a7c2b */ /* 0x000fe400080000c6 */
[----:B------:R-:W-:Y:S02]  /*2a70*/  DFMA R52, R24, UR10, R52 ;  /* 0x0000000a18347c2b */ /* 0x000fe40008000034 */
[----:B------:R-:W-:Y:S02]  /*2a80*/  DFMA R32, R20, UR10, R32 ;  /* 0x0000000a14207c2b */ /* 0x000fe40008000020 */
[----:B------:R-:W-:Y:S02]  /*2a90*/  DFMA R50, R28, UR10, R50 ;  /* 0x0000000a1c327c2b */ /* 0x000fe40008000032 */
[----:B------:R-:W-:-:S02]  /*2aa0*/  DFMA R26, R22, UR10, R26 ;  /* 0x0000000a161a7c2b */ /* 0x000fc4000800001a */
[----:B------:R-:W-:Y:S02]  /*2ab0*/  DADD R36, R36, R42 ;  /* 0x0000000024247229 */ /* 0x000fe4000000002a */
[----:B------:R-:W-:Y:S02]  /*2ac0*/  DADD R16, -R52, R32 ;  /* 0x0000000034107229 */ /* 0x000fe40000000120 */
[----:B------:R-:W-:Y:S02]  /*2ad0*/  DADD R34, R34, R6 ;  /* 0x0000000022227229 */ /* 0x000fe40000000006 */
[----:B------:R-:W-:Y:S02]  /*2ae0*/  DADD R54, -R50, R26 ;  /* 0x0000000032367229 */ /* 0x000fe4000000011a */
[----:B------:R-:W-:Y:S02]  /*2af0*/  DADD R30, R30, -R42 ;  /* 0x000000001e1e7229 */ /* 0x000fe4000000082a */
[----:B------:R-:W-:-:S02]  /*2b00*/  DMUL R4, R16, R16 ;  /* 0x0000001010047228 */ /* 0x000fc40000000000 */
[----:B------:R-:W-:Y:S02]  /*2b10*/  DADD R18, R18, -R6 ;  /* 0x0000000012127229 */ /* 0x000fe40000000806 */
[-C--:B------:R-:W-:Y:S02]  /*2b20*/  DMUL R44, R36, R176.reuse ;  /* 0x000000b0242c7228 */ /* 0x080fe40000000000 */
[----:B------:R-:W-:Y:S02]  /*2b30*/  DMUL R42, R34, R176 ;  /* 0x000000b0222a7228 */ /* 0x000fe40000000000 */
[----:B------:R-:W-:Y:S02]  /*2b40*/  DFMA R14, R54, R54, R4 ;  /* 0x00000036360e722b */ /* 0x000fe40000000004 */
[-C--:B------:R-:W-:Y:S02]  /*2b50*/  DMUL R36, R30, R176.reuse ;  /* 0x000000b01e247228 */ /* 0x080fe40000000000 */
[----:B------:R-:W-:-:S02]  /*2b60*/  DMUL R34, R18, R176 ;  /* 0x000000b012227228 */ /* 0x000fc40000000000 */
[----:B------:R-:W0:Y:S01]  /*2b70*/  MUFU.RSQ64H R13, R15 ;  /* 0x0000000f000d7308 */ /* 0x000e220000001c00 */
[-C--:B------:R-:W-:Y:S02]  /*2b80*/  DMUL R48, R48, R176.reuse ;  /* 0x000000b030307228 */ /* 0x080fe40000000000 */
[-C--:B------:R-:W-:Y:S01]  /*2b90*/  DMUL R46, R46, R176.reuse ;  /* 0x000000b02e2e7228 */ /* 0x080fe20000000000 */
[----:B------:R-:W-:Y:S01]  /*2ba0*/  VIADD R12, R15, 0xfcb00000 ;  /* 0xfcb000000f0c7836 */ /* 0x000fe20000000000 */
[-C--:B------:R-:W-:Y:S02]  /*2bb0*/  DMUL R40, R40, R176.reuse ;  /* 0x000000b028287228 */ /* 0x080fe40000000000 */
[----:B------:R-:W-:Y:S02]  /*2bc0*/  DMUL R38, R38, R176 ;  /* 0x000000b026267228 */ /* 0x000fe40000000000 */
[----:B------:R-:W-:Y:S01]  /*2bd0*/  ISETP.GE.U32.AND P0, PT, R12, 0x7ca00000, PT ;  /* 0x7ca000000c00780c */ /* 0x000fe20003f06070 */
[----:B------:R-:W-:-:S02]  /*2be0*/  DFMA R144, R164, UR8, R190 ;  /* 0x00000008a4907c2b */ /* 0x000fc400080000be */
[----:B------:R-:W-:Y:S02]  /*2bf0*/  DFMA R148, R162, UR8, R188 ;  /* 0x00000008a2947c2b */ /* 0x000fe400080000bc */
[----:B------:R-:W-:Y:S02]  /*2c00*/  DFMA R142, R156, UR8, R186 ;  /* 0x000000089c8e7c2b */ /* 0x000fe400080000ba */
[----:B------:R-:W-:Y:S02]  /*2c10*/  DFMA R146, R154, UR8, R184 ;  /* 0x000000089a927c2b */ /* 0x000fe400080000b8 */
[----:B0-----:R-:W-:Y:S02]  /*2c20*/  DMUL R4, R12, R12 ;  /* 0x0000000c0c047228 */ /* 0x001fe40000000000 */
[----:B------:R-:W-:Y:S02]  /*2c30*/  DFMA R18, R160, UR8, R194 ;  /* 0x00000008a0127c2b */ /* 0x000fe400080000c2 */
[----:B------:R-:W-:-:S02]  /*2c40*/  DFMA R30, R158, UR8, R192 ;  /* 0x000000089e1e7c2b */ /* 0x000fc400080000c0 */
[----:B------:R-:W-:Y:S02]  /*2c50*/  DFMA R136, R152, UR8, R182 ;  /* 0x0000000898887c2b */ /* 0x000fe400080000b6 */
[----:B------:R-:W-:Y:S02]  /*2c60*/  DFMA R4, R14, -R4, 1 ;  /* 0x3ff000000e04742b */ /* 0x000fe40000000804 */
[----:B------:R-:W-:Y:S02]  /*2c70*/  DFMA R134, R150, UR8, R180 ;  /* 0x0000000896867c2b */ /* 0x000fe400080000b4 */
[----:B------:R-:W-:Y:S02]  /*2c80*/  DFMA R144, R48, UR10, R144 ;  /* 0x0000000a30907c2b */ /* 0x000fe40008000090 */
[----:B------:R-:W-:Y:S02]  /*2c90*/  DFMA R148, R46, UR10, R148 ;  /* 0x0000000a2e947c2b */ /* 0x000fe40008000094 */
[----:B------:R-:W-:-:S02]  /*2ca0*/  DFMA R8, R4, R8, 0.5 ;  /* 0x3fe000000408742b */ /* 0x000fc40000000008 */
[----:B------:R-:W-:Y:S02]  /*2cb0*/  DMUL R4, R12, R4 ;  /* 0x000000040c047228 */ /* 0x000fe40000000000 */
[----:B------:R-:W-:Y:S02]  /*2cc0*/  DFMA R142, R44, UR10, R142 ;  /* 0x0000000a2c8e7c2b */ /* 0x000fe4000800008e */
[----:B------:R-:W-:Y:S02]  /*2cd0*/  DFMA R146, R42, UR10, R146 ;  /* 0x0000000a2a927c2b */ /* 0x000fe40008000092 */
[----:B------:R-:W-:Y:S02]  /*2ce0*/  DFMA R18, R40, UR10, R18 ;  /* 0x0000000a28127c2b */ /* 0x000fe40008000012 */
[----:B------:R-:W-:Y:S02]  /*2cf0*/  DFMA R8, R8, R4, R12 ;  /* 0x000000040808722b */ /* 0x000fe4000000000c */
[----:B------:R-:W-:-:S02]  /*2d00*/  DFMA R30, R38, UR10, R30 ;  /* 0x0000000a261e7c2b */ /* 0x000fc4000800001e */
[----:B------:R-:W-:Y:S02]  /*2d10*/  DFMA R136, R36, UR10, R136 ;  /* 0x0000000a24887c2b */ /* 0x000fe40008000088 */
[----:B------:R-:W-:Y:S02]  /*2d20*/  DFMA R134, R34, UR10, R134 ;  /* 0x0000000a22867c2b */ /* 0x000fe40008000086 */
        /* <DEDUP_REMOVED lines=12> */
.L_x_44:
[----:B------:R-:W-:Y:S05]  /*2df0*/  BSYNC.RECONVERGENT B2 ;  /* 0x0000000000027941 */ /* 0x000fea0003800200 */
.L_x_43:
[-C--:B------:R-:W-:Y:S01]  /*2e00*/  DMUL R58, R6, R6.reuse ;  /* 0x00000006063a7228 */ /* 0x080fe20000000000 */
[----:B------:R-:W-:Y:S01]  /*2e10*/  IMAD.MOV.U32 R4, RZ, RZ, 0x1 ;  /* 0x00000001ff047424 */ /* 0x000fe200078e00ff */
[----:B------:R-:W-:Y:S01]  /*2e20*/  FSETP.GEU.AND P1, PT, |R55|, 6.5827683646048100446e-37, PT ;  /* 0x036000003700780b */ /* 0x000fe20003f2e200 */
[----:B------:R-:W-:Y:S05]  /*2e30*/  BSSY.RECONVERGENT B2, `(.L_x_45) ;  /* 0x0000016000027945 */ /* 0x000fea0003800200 */
[----:B------:R-:W-:-:S06]  /*2e40*/  DMUL R58, R58, R6 ;  /* 0x000000063a3a7228 */ /* 0x000fcc0000000000 */
        /* <DEDUP_REMOVED lines=20> */
.L_x_46:
[----:B------:R-:W-:Y:S05]  /*2f90*/  BSYNC.RECONVERGENT B2 ;  /* 0x0000000000027941 */ /* 0x000fea0003800200 */
.L_x_45:
        /* <DEDUP_REMOVED lines=21> */
.L_x_48:
[----:B------:R-:W-:Y:S05]  /*30f0*/  BSYNC.RECONVERGENT B2 ;  /* 0x0000000000027941 */ /* 0x000fea0003800200 */
.L_x_47:
[----:B------:R-:W-:Y:S01]  /*3100*/  DADD R16, -R52, R30 ;  /* 0x0000000034107229 */ /* 0x000fe2000000011e */
[----:B------:R-:W-:Y:S01]  /*3110*/  MOV R8, 0x0 ;  /* 0x0000000000087802 */ /* 0x000fe20000000f00 */
[----:B------:R-:W-:Y:S01]  /*3120*/  DADD R58, -R50, R18 ;  /* 0x00000000323a7229 */ /* 0x000fe20000000112 */
[----:B------:R-:W-:Y:S01]  /*3130*/  IMAD.MOV.U32 R9, RZ, RZ, 0x3fd80000 ;  /* 0x3fd80000ff097424 */ /* 0x000fe200078e00ff */
[----:B------:R-:W-:Y:S01]  /*3140*/  DADD R140, RZ, R56 ;  /* 0x00000000ff8c7229 */ /* 0x000fe20000000038 */
[----:B------:R-:W-:Y:S01]  /*3150*/  BSSY.RECONVERGENT B2, `(.L_x_49) ;  /* 0x000001a000027945 */ /* 0x000fe20003800200 */
[--C-:B------:R-:W-:Y:S02]  /*3160*/  DADD R138, RZ, R6.reuse ;  /* 0x00000000ff8a7229 */ /* 0x100fe40000000006 */
[----:B------:R-:W-:Y:S02]  /*3170*/  DMUL R4, R16, R16 ;  /* 0x0000001010047228 */ /* 0x000fe40000000000 */
[----:B------:R-:W-:-:S02]  /*3180*/  DADD R54, RZ, -R6 ;  /* 0x00000000ff367229 */ /* 0x000fc40000000806 */
        /* <DEDUP_REMOVED lines=22> */
.L_x_50:
[----:B------:R-:W-:Y:S05]  /*32f0*/  BSYNC.RECONVERGENT B2 ;  /* 0x0000000000027941 */ /* 0x000fea0003800200 */
.L_x_49:
        /* <DEDUP_REMOVED lines=25> */
.L_x_52:
[----:B------:R-:W-:Y:S05]  /*3490*/  BSYNC.RECONVERGENT B2 ;  /* 0x0000000000027941 */ /* 0x000fea0003800200 */
.L_x_51:
        /* <DEDUP_REMOVED lines=21> */
.L_x_54:
[----:B------:R-:W-:Y:S05]  /*35f0*/  BSYNC.RECONVERGENT B2 ;  /* 0x0000000000027941 */ /* 0x000fea0003800200 */
.L_x_53:
        /* <DEDUP_REMOVED lines=31> */
.L_x_56:
[----:B------:R-:W-:Y:S05]  /*37f0*/  BSYNC.RECONVERGENT B2 ;  /* 0x0000000000027941 */ /* 0x000fea0003800200 */
.L_x_55:
        /* <DEDUP_REMOVED lines=25> */
.L_x_58:
[----:B------:R-:W-:Y:S05]  /*3990*/  BSYNC.RECONVERGENT B2 ;  /* 0x0000000000027941 */ /* 0x000fea0003800200 */
.L_x_57:
        /* <DEDUP_REMOVED lines=21> */
.L_x_60:
[----:B------:R-:W-:Y:S05]  /*3af0*/  BSYNC.RECONVERGENT B2 ;  /* 0x0000000000027941 */ /* 0x000fea0003800200 */
.L_x_59:
[----:B------:R-:W-:Y:S01]  /*3b00*/  UMOV UR8, 0x9f49f49f ;  /* 0x9f49f49f00087882 */ /* 0x000fe20000000000 */
[----:B------:R-:W-:Y:S01]  /*3b10*/  UMOV UR9, 0x3fef49f4 ;  /* 0x3fef49f400097882 */ /* 0x000fe20000000000 */
[----:B------:R-:W-:Y:S01]  /*3b20*/  UMOV UR10, 0xddddddde ;  /* 0xddddddde000a7882 */ /* 0x000fe20000000000 */
[----:B------:R-:W-:Y:S01]  /*3b30*/  DFMA R8, R172, UR8, R200 ;  /* 0x00000008ac087c2b */ /* 0x000fe200080000c8 */
[----:B------:R-:W-:Y:S01]  /*3b40*/  UMOV UR11, 0x400ddddd ;  /* 0x400ddddd000b7882 */ /* 0x000fe20000000000 */
[----:B------:R-:W-:Y:S01]  /*3b50*/  DFMA R12, R170, UR8, R196 ;  /* 0x00000008aa0c7c2b */ /* 0x000fe200080000c4 */
[----:B------:R-:W-:Y:S01]  /*3b60*/  UMOV UR12, 0x1c71c71c ;  /* 0x1c71c71c000c7882 */ /* 0x000fe20000000000 */
[-C--:B------:R-:W-:Y:S01]  /*3b70*/  DMUL R148, R148, R176.reuse ;  /* 0x000000b094947228 */ /* 0x080fe20000000000 */
[----:B------:R-:W-:Y:S01]  /*3b80*/  UMOV UR13, 0x400c71c7 ;  /* 0x400c71c7000d7882 */ /* 0x000fe20000000000 */
[----:B------:R-:W-:Y:S01]  /*3b90*/  DMUL R146, R146, R176 ;  /* 0x000000b092927228 */ /* 0x000fe20000000000 */
[----:B------:R-:W-:Y:S01]  /*3ba0*/  BSSY.RECONVERGENT B2, `(.L_x_61) ;  /* 0x000004e000027945 */ /* 0x000fe20003800200 */
[----:B------:R-:W-:-:S02]  /*3bb0*/  DFMA R4, R168, UR8, R202 ;  /* 0x00000008a8047c2b */ /* 0x000fc400080000ca */
[----:B------:R-:W-:Y:S02]  /*3bc0*/  DFMA R10, R166, UR8, R198 ;  /* 0x00000008a60a7c2b */ /* 0x000fe400080000c6 */
[----:B------:R-:W-:Y:S02]  /*3bd0*/  DFMA R8, R24, -UR10, R8 ;  /* 0x8000000a18087c2b */ /* 0x000fe40008000008 */
[----:B------:R-:W-:Y:S02]  /*3be0*/  DFMA R12, R20, -UR10, R12 ;  /* 0x8000000a140c7c2b */ /* 0x000fe4000800000c */
[-C--:B------:R-:W-:Y:S02]  /*3bf0*/  DMUL R144, R144, R176.reuse ;  /* 0x000000b090907228 */ /* 0x080fe40000000000 */
[----:B------:R-:W-:Y:S02]  /*3c00*/  DMUL R142, R142, R176 ;  /* 0x000000b08e8e7228 */ /* 0x000fe40000000000 */
[----:B------:R-:W-:-:S02]  /*3c10*/  DFMA R4, R28, -UR10, R4 ;  /* 0x8000000a1c047c2b */ /* 0x000fc40008000004 */
[----:B------:R-:W-:Y:S02]  /*3c20*/  DFMA R10, R22, -UR10, R10 ;  /* 0x8000000a160a7c2b */ /* 0x000fe4000800000a */
[----:B------:R-:W-:Y:S02]  /*3c30*/  DFMA R52, R148, UR12, R8 ;  /* 0x0000000c94347c2b */ /* 0x000fe40008000008 */
[----:B------:R-:W-:Y:S01]  /*3c40*/  DFMA R32, R146, UR12, R12 ;  /* 0x0000000c92207c2b */ /* 0x000fe2000800000c */
[----:B------:R-:W-:Y:S01]  /*3c50*/  MOV R8, 0x0 ;  /* 0x0000000000087802 */ /* 0x000fe20000000f00 */
[----:B------:R-:W-:Y:S01]  /*3c60*/  DFMA R50, R144, UR12, R4 ;  /* 0x0000000c90327c2b */ /* 0x000fe20008000004 */
[----:B------:R-:W-:Y:S01]  /*3c70*/  IMAD.MOV.U32 R9, RZ, RZ, 0x3fd80000 ;  /* 0x3fd80000ff097424 */ /* 0x000fe200078e00ff */
[----:B------:R-:W-:Y:S02]  /*3c80*/  DFMA R26, R142, UR12, R10 ;  /* 0x0000000c8e1a7c2b */ /* 0x000fe4000800000a */
[----:B------:R-:W-:-:S02]  /*3c90*/  DADD R30, R30, -R58 ;  /* 0x000000001e1e7229 */ /* 0x000fc4000000083a */
[----:B------:R-:W-:Y:S02]  /*3ca0*/  DADD R16, -R52, R32 ;  /* 0x0000000034107229 */ /* 0x000fe40000000120 */
[----:B------:R-:W-:Y:S02]  /*3cb0*/  DADD R18, R18, -R6 ;  /* 0x0000000012127229 */ /* 0x000fe40000000806 */
[----:B------:R-:W-:Y:S02]  /*3cc0*/  DADD R60, -R50, R26 ;  /* 0x00000000323c7229 */ /* 0x000fe4000000011a */
[----:B------:R-:W-:Y:S02]  /*3cd0*/  DADD R56, R56, R58 ;  /* 0x0000000038387229 */ /* 0x000fe4000000003a */
[----:B------:R-:W-:Y:S02]  /*3ce0*/  DMUL R4, R16, R16 ;  /* 0x0000001010047228 */ /* 0x000fe40000000000 */
[----:B------:R-:W-:-:S02]  /*3cf0*/  DADD R54, R54, R6 ;  /* 0x0000000036367229 */ /* 0x000fc40000000006 */
[----:B------:R-:W-:Y:S02]  /*3d00*/  DFMA R10, R154, UR8, R184 ;  /* 0x000000089a0a7c2b */ /* 0x000fe400080000b8 */
[----:B------:R-:W-:Y:S02]  /*3d10*/  DMUL R128, R30, R176 ;  /* 0x000000b01e807228 */ /* 0x000fe40000000000 */
[----:B------:R-:W-:Y:S02]  /*3d20*/  DFMA R64, R60, R60, R4 ;  /* 0x0000003c3c40722b */ /* 0x000fe40000000004 */
[-C--:B------:R-:W-:Y:S02]  /*3d30*/  DMUL R126, R18, R176.reuse ;  /* 0x000000b0127e7228 */ /* 0x080fe40000000000 */
[----:B------:R-:W-:Y:S02]  /*3d40*/  DMUL R130, R54, R176 ;  /* 0x000000b036827228 */ /* 0x000fe40000000000 */
[----:B------:R-:W0:Y:S01]  /*3d50*/  MUFU.RSQ64H R63, R65 ;  /* 0x00000041003f7308 */ /* 0x000e220000001c00 */
[----:B------:R-:W-:-:S02]  /*3d60*/  DFMA R6, R162, UR8, R188 ;  /* 0x00000008a2067c2b */ /* 0x000fc400080000bc */
[----:B------:R-:W-:Y:S01]  /*3d70*/  DFMA R12, R160, UR8, R194 ;  /* 0x00000008a00c7c2b */ /* 0x000fe200080000c2 */
[----:B------:R-:W-:Y:S01]  /*3d80*/  VIADD R62, R65, 0xfcb00000 ;  /* 0xfcb00000413e7836 */ /* 0x000fe20000000000 */
[----:B------:R-:W-:Y:S02]  /*3d90*/  DFMA R14, R158, UR8, R192 ;  /* 0x000000089e0e7c2b */ /* 0x000fe400080000c0 */
[----:B------:R-:W-:Y:S02]  /*3da0*/  DFMA R18, R152, UR8, R182 ;  /* 0x0000000898127c2b */ /* 0x000fe400080000b6 */
[----:B------:R-:W-:Y:S01]  /*3db0*/  DFMA R30, R150, UR8, R180 ;  /* 0x00000008961e7c2b */ /* 0x000fe200080000b4 */
[----:B------:R-:W-:Y:S01]  /*3dc0*/  ISETP.GE.U32.AND P0, PT, R62, 0x7ca00000, PT ;  /* 0x7ca000003e00780c */ /* 0x000fe20003f06070 */
[----:B------:R-:W-:Y:S02]  /*3dd0*/  DFMA R10, R42, -UR10, R10 ;  /* 0x8000000a2a0a7c2b */ /* 0x000fe4000800000a */
[----:B------:R-:W-:-:S02]  /*3de0*/  DMUL R140, R140, R176 ;  /* 0x000000b08c8c7228 */ /* 0x000fc40000000000 */
[----:B------:R-:W-:Y:S02]  /*3df0*/  DMUL R138, R138, R176 ;  /* 0x000000b08a8a7228 */ /* 0x000fe40000000000 */
[----:B0-----:R-:W-:Y:S02]  /*3e00*/  DMUL R4, R62, R62 ;  /* 0x0000003e3e047228 */ /* 0x001fe40000000000 */
[-C--:B------:R-:W-:Y:S02]  /*3e10*/  DMUL R136, R136, R176.reuse ;  /* 0x000000b088887228 */ /* 0x080fe40000000000 */
[-C--:B------:R-:W-:Y:S02]  /*3e20*/  DMUL R134, R134, R176.reuse ;  /* 0x000000b086867228 */ /* 0x080fe40000000000 */
[----:B------:R-:W-:Y:S02]  /*3e30*/  DMUL R132, R56, R176 ;  /* 0x000000b038847228 */ /* 0x000fe40000000000 */
[----:B------:R-:W-:-:S02]  /*3e40*/  DFMA R4, R64, -R4, 1 ;  /* 0x3ff000004004742b */ /* 0x000fc40000000804 */
[----:B------:R-:W-:Y:S02]  /*3e50*/  DFMA R6, R46, -UR10, R6 ;  /* 0x8000000a2e067c2b */ /* 0x000fe40008000006 */
[----:B------:R-:W-:Y:S02]  /*3e60*/  DFMA R12, R40, -UR10, R12 ;  /* 0x8000000a280c7c2b */ /* 0x000fe4000800000c */
[----:B------:R-:W-:Y:S02]  /*3e70*/  DFMA R14, R38, -UR10, R14 ;  /* 0x8000000a260e7c2b */ /* 0x000fe4000800000e */
[----:B------:R-:W-:Y:S02]  /*3e80*/  DFMA R8, R4, R8, 0.5 ;  /* 0x3fe000000408742b */ /* 0x000fe40000000008 */
[----:B------:R-:W-:Y:S02]  /*3e90*/  DMUL R4, R62, R4 ;  /* 0x000000043e047228 */ /* 0x000fe40000000000 */
[----:B------:R-:W-:-:S02]  /*3ea0*/  DFMA R112, R36, -UR10, R18 ;  /* 0x8000000a24707c2b */ /* 0x000fc40008000012 */
[----:B------:R-:W-:Y:S02]  /*3eb0*/  DFMA R110, R34, -UR10, R30 ;  /* 0x8000000a226e7c2b */ /* 0x000fe4000800001e */
[----:B------:R-:W-:Y:S02]  /*3ec0*/  DFMA R122, R130, UR12, R10 ;  /* 0x0000000c827a7c2b */ /* 0x000fe4000800000a */
[----:B------:R-:W-:Y:S02]  /*3ed0*/  DFMA R58, R8, R4, R62 ;  /* 0x00000004083a722b */ /* 0x000fe4000000003e */
[----:B------:R-:W-:Y:S02]  /*3ee0*/  DFMA R4, R164, UR8, R190 ;  /* 0x00000008a4047c2b */ /* 0x000fe400080000be */
[----:B------:R-:W-:Y:S02]  /*3ef0*/  DFMA R8, R156, UR8, R186 ;  /* 0x000000089c087c2b */ /* 0x000fe400080000ba */
[----:B------:R-:W-:-:S02]  /*3f00*/  DFMA R124, R138, UR12, R6 ;  /* 0x0000000c8a7c7c2b */ /* 0x000fc40008000006 */
[----:B------:R-:W-:Y:S02]  /*3f10*/  DMUL R54, R64, R58 ;  /* 0x0000003a40367228 */ /* 0x000fe40000000000 */
[----:B------:R-:W-:Y:S02]  /*3f20*/  DFMA R4, R48, -UR10, R4 ;  /* 0x8000000a30047c2b */ /* 0x000fe40008000004 */
[----:B------:R-:W-:Y:S02]  /*3f30*/  DFMA R8, R44, -UR10, R8 ;  /* 0x8000000a2c087c2b */ /* 0x000fe40008000008 */
[----:B------:R-:W-:Y:S02]  /*3f40*/  DFMA R18, R136, UR12, R12 ;  /* 0x0000000c88127c2b */ /* 0x000fe4000800000c */
[----:B------:R-:W-:Y:S02]  /*3f50*/  DFMA R10, R54, -R54, R64 ;  /* 0x80000036360a722b */ /* 0x000fe40000000040 */
[----:B------:R-:W-:Y:S01]  /*3f60*/  DFMA R120, R140, UR12, R4 ;  /* 0x0000000c8c787c2b */ /* 0x000fe20008000004 */
[----:B------:R-:W-:Y:S01]  /*3f70*/  VIADD R5, R59, 0xfff00000 ;  /* 0xfff000003b057836 */ /* 0x000fe20000000000 */
[----:B------:R-:W-:Y:S01]  /*3f80*/  MOV R4, R58 ;  /* 0x0000003a00047202 */ /* 0x000fe20000000f00 */
[----:B------:R-:W-:-:S02]  /*3f90*/  DFMA R118, R132, UR12, R8 ;  /* 0x0000000c84767c2b */ /* 0x000fc40008000008 */
[----:B------:R-:W-:Y:S02]  /*3fa0*/  DFMA R30, R134, UR12, R14 ;  /* 0x0000000c861e7c2b */ /* 0x000fe4000800000e */
[----:B------:R-:W-:Y:S02]  /*3fb0*/  DFMA R112, R128, UR12, R112 ;  /* 0x0000000c80707c2b */ /* 0x000fe40008000070 */
[----:B------:R-:W-:Y:S02]  /*3fc0*/  DFMA R110, R126, UR12, R110 ;  /* 0x0000000c7e6e7c2b */ /* 0x000fe4000800006e */
[----:B------:R-:W-:Y:S01]  /*3fd0*/  DFMA R6, R10, R4, R54 ;  /* 0x000000040a06722b */ /* 0x000fe20000000036 */
[----:B------:R-:W-:Y:S10]  /*3fe0*/  @!P0 BRA `(.L_x_62) ;  /* 0x0000000000248947 */ /* 0x000ff40003800000 */
[----:B------:R-:W-:Y:S01]  /*3ff0*/  IMAD.MOV.U32 R8, RZ, RZ, R58 ;  /* 0x000000ffff087224 */ /* 0x000fe200078e003a */
[----:B------:R-:W-:Y:S01]  /*4000*/  MOV R9, R65 ;  /* 0x0000004100097202 */ /* 0x000fe20000000f00 */
[----:B------:R-:W-:Y:S01]  /*4010*/  IMAD.MOV.U32 R14, RZ, RZ, R64 ;  /* 0x000000ffff0e7224 */ /* 0x000fe200078e0040 */
[----:B------:R-:W-:Y:S01]  /*4020*/  MOV R3, R55 ;  /* 0x0000003700037202 */ /* 0x000fe20000000f00 */
[----:B------:R-:W-:Y:S01]  /*4030*/  IMAD.MOV.U32 R7, RZ, RZ, R11 ;  /* 0x000000ffff077224 */ /* 0x000fe200078e000b */
[----:B------:R-:W-:Y:S01]  /*4040*/  MOV R4, 0x4080 ;  /* 0x0000408000047802 */ /* 0x000fe20000000f00 */
[----:B------:R-:W-:Y:S02]  /*4050*/  IMAD.MOV.U32 R6, RZ, RZ, R54 ;  /* 0x000000ffff067224 */ /* 0x000fe400078e0036 */
[----:B------:R-:W-:-:S07]  /*4060*/  IMAD.MOV.U32 R12, RZ, RZ, R62 ;  /* 0x000000ffff0c7224 */ /* 0x000fce00078e003e */
[----:B------:R-:W-:Y:S05]  /*4070*/  CALL.REL.NOINC `($__internal_1_$__cuda_sm20_dsqrt_rn_f64_mediumpath_v1) ;  /* 0x000000f400b87944 */ /* 0x000fea0003c00000 */
.L_x_62:
[----:B------:R-:W-:Y:S05]  /*4080*/  BSYNC.RECONVERGENT B2 ;  /* 0x0000000000027941 */ /* 0x000fea0003800200 */
.L_x_61:
        /* <DEDUP_REMOVED lines=25> */
.L_x_64:
[----:B------:R-:W-:Y:S05]  /*4220*/  BSYNC.RECONVERGENT B2 ;  /* 0x0000000000027941 */ /* 0x000fea0003800200 */
.L_x_63:
        /* <DEDUP_REMOVED lines=21> */
.L_x_66:
[----:B------:R-:W-:Y:S05]  /*4380*/  BSYNC.RECONVERGENT B2 ;  /* 0x0000000000027941 */ /* 0x000fea0003800200 */
.L_x_65:
        /* <DEDUP_REMOVED lines=31> */
.L_x_68:
[----:B------:R-:W-:Y:S05]  /*4580*/  BSYNC.RECONVERGENT B2 ;  /* 0x0000000000027941 */ /* 0x000fea0003800200 */
.L_x_67:
        /* <DEDUP_REMOVED lines=25> */
.L_x_70:
[----:B------:R-:W-:Y:S05]  /*4720*/  BSYNC.RECONVERGENT B2 ;  /* 0x0000000000027941 */ /* 0x000fea0003800200 */
.L_x_69:
        /* <DEDUP_REMOVED lines=21> */
.L_x_72:
[----:B------:R-:W-:Y:S05]  /*4880*/  BSYNC.RECONVERGENT B2 ;  /* 0x0000000000027941 */ /* 0x000fea0003800200 */
.L_x_71:
[----:B------:R-:W-:Y:S01]  /*4890*/  DADD R16, -R32, R30 ;  /* 0x0000000020107229 */ /* 0x000fe2000000011e */
[----:B------:R-:W-:Y:S01]  /*48a0*/  MOV R8, 0x0 ;  /* 0x0000000000087802 */ /* 0x000fe20000000f00 */
[----:B------:R-:W-:Y:S01]  /*48b0*/  DADD R30, -R26, R18 ;  /* 0x000000001a1e7229 */ /* 0x000fe20000000112 */
[----:B------:R-:W-:Y:S01]  /*48c0*/  IMAD.MOV.U32 R9, RZ, RZ, 0x3fd80000 ;  /* 0x3fd80000ff097424 */ /* 0x000fe200078e00ff */
[----:B------:R-:W-:Y:S01]  /*48d0*/  DADD R116, R116, R50 ;  /* 0x0000000074747229 */ /* 0x000fe20000000032 */
[----:B------:R-:W-:Y:S01]  /*48e0*/  BSSY.RECONVERGENT B2, `(.L_x_73) ;  /* 0x000001a000027945 */ /* 0x000fe20003800200 */
[--C-:B------:R-:W-:Y:S02]  /*48f0*/  DADD R114, R114, R6.reuse ;  /* 0x0000000072727229 */ /* 0x100fe40000000006 */
        /* <DEDUP_REMOVED lines=24> */
.L_x_74:
[----:B------:R-:W-:Y:S05]  /*4a80*/  BSYNC.RECONVERGENT B2 ;  /* 0x0000000000027941 */ /* 0x000fea0003800200 */
.L_x_73:
        /* <DEDUP_REMOVED lines=25> */
.L_x_76:
[----:B------:R-:W-:Y:S05]  /*4c20*/  BSYNC.RECONVERGENT B2 ;  /* 0x0000000000027941 */ /* 0x000fea0003800200 */
.L_x_75:
        /* <DEDUP_REMOVED lines=21> */
.L_x_78:
[----:B------:R-:W-:Y:S05]  /*4d80*/  BSYNC.RECONVERGENT B2 ;  /* 0x0000000000027941 */ /* 0x000fea0003800200 */
.L_x_77:
[----:B------:R-:W-:Y:S01]  /*4d90*/  UMOV UR8, 0xfc37181 ;  /* 0x0fc3718100087882 */ /* 0x000fe20000000000 */
[----:B------:R-:W-:Y:S01]  /*4da0*/  UMOV UR9, 0x40079eec ;  /* 0x40079eec00097882 */ /* 0x000fe20000000000 */
[----:B------:R-:W-:Y:S01]  /*4db0*/  UMOV UR10, 0xd29520e4 ;  /* 0xd29520e4000a7882 */ /* 0x000fe20000000000 */
[----:B------:R-:W-:Y:S01]  /*4dc0*/  DFMA R8, R172, UR8, R200 ;  /* 0x00000008ac087c2b */ /* 0x000fe200080000c8 */
[----:B------:R-:W-:Y:S01]  /*4dd0*/  UMOV UR11, 0x4027310b ;  /* 0x4027310b000b7882 */ /* 0x000fe20000000000 */
[----:B------:R-:W-:Y:S01]  /*4de0*/  DFMA R12, R170, UR8, R196 ;  /* 0x00000008aa0c7c2b */ /* 0x000fe200080000c4 */
[----:B------:R-:W-:Y:S01]  /*4df0*/  UMOV UR12, 0x363c5290 ;  /* 0x363c5290000c7882 */ /* 0x000fe20000000000 */
[----:B------:R-:W-:Y:S01]  /*4e00*/  DFMA R4, R168, UR8, R202 ;  /* 0x00000008a8047c2b */ /* 0x000fe200080000ca */
[----:B------:R-:W-:Y:S01]  /*4e10*/  UMOV UR13, 0x4023a552 ;  /* 0x4023a552000d7882 */ /* 0x000fe20000000000 */
[----:B------:R-:W-:Y:S01]  /*4e20*/  DFMA R10, R166, UR8, R198 ;  /* 0x00000008a60a7c2b */ /* 0x000fe200080000c6 */
[----:B------:R-:W-:Y:S01]  /*4e30*/  UMOV UR14, 0xba1e3345 ;  /* 0xba1e3345000e7882 */ /* 0x000fe20000000000 */
[----:B------:R-:W-:Y:S01]  /*4e40*/  DFMA R8, R24, -UR10, R8 ;  /* 0x8000000a18087c2b */ /* 0x000fe20008000008 */
[----:B------:R-:W-:Y:S01]  /*4e50*/  UMOV UR15, 0x3fd29c9e ;  /* 0x3fd29c9e000f7882 */ /* 0x000fe20000000000 */
[----:B------:R-:W-:Y:S01]  /*4e60*/  DFMA R12, R20, -UR10, R12 ;  /* 0x8000000a140c7c2b */ /* 0x000fe2000800000c */
[----:B------:R-:W-:Y:S01]  /*4e70*/  BSSY.RECONVERGENT B2, `(.L_x_79) ;  /* 0x0000056000027945 */ /* 0x000fe20003800200 */
[----:B------:R-:W-:-:S02]  /*4e80*/  DMUL R124, R124, R176 ;  /* 0x000000b07c7c7228 */ /* 0x000fc40000000000 */
[-C--:B------:R-:W-:Y:S02]  /*4e90*/  DMUL R122, R122, R176.reuse ;  /* 0x000000b07a7a7228 */ /* 0x080fe40000000000 */
[----:B------:R-:W-:Y:S02]  /*4ea0*/  DFMA R4, R28, -UR10, R4 ;  /* 0x8000000a1c047c2b */ /* 0x000fe40008000004 */
[----:B------:R-:W-:Y:S02]  /*4eb0*/  DFMA R10, R22, -UR10, R10 ;  /* 0x8000000a160a7c2b */ /* 0x000fe4000800000a */
[----:B------:R-:W-:Y:S02]  /*4ec0*/  DFMA R8, R148, UR12, R8 ;  /* 0x0000000c94087c2b */ /* 0x000fe40008000008 */
[----:B------:R-:W-:Y:S02]  /*4ed0*/  DFMA R12, R146, UR12, R12 ;  /* 0x0000000c920c7c2b */ /* 0x000fe4000800000c */
[----:B------:R-:W-:-:S02]  /*4ee0*/  DMUL R120, R120, R176 ;  /* 0x000000b078787228 */ /* 0x000fc40000000000 */
[----:B------:R-:W-:Y:S02]  /*4ef0*/  DMUL R118, R118, R176 ;  /* 0x000000b076767228 */ /* 0x000fe40000000000 */
[----:B------:R-:W-:Y:S02]  /*4f00*/  DFMA R4, R144, UR12, R4 ;  /* 0x0000000c90047c2b */ /* 0x000fe40008000004 */
[----:B------:R-:W-:Y:S02]  /*4f10*/  DFMA R10, R142, UR12, R10 ;  /* 0x0000000c8e0a7c2b */ /* 0x000fe4000800000a */
[----:B------:R-:W-:Y:S02]  /*4f20*/  DFMA R32, R124, -UR14, R8 ;  /* 0x8000000e7c207c2b */ /* 0x000fe40008000008 */
[----:B------:R-:W-:Y:S01]  /*4f30*/  DFMA R52, R122, -UR14, R12 ;  /* 0x8000000e7a347c2b */ /* 0x000fe2000800000c */
[----:B------:R-:W-:Y:S01]  /*4f40*/  MOV R8, 0x0 ;  /* 0x0000000000087802 */ /* 0x000fe20000000f00 */
[----:B------:R-:W-:Y:S01]  /*4f50*/  DFMA R30, R120, -UR14, R4 ;  /* 0x8000000e781e7c2b */ /* 0x000fe20008000004 */
[----:B------:R-:W-:Y:S01]  /*4f60*/  IMAD.MOV.U32 R9, RZ, RZ, 0x3fd80000 ;  /* 0x3fd80000ff097424 */ /* 0x000fe200078e00ff */
[----:B------:R-:W-:-:S02]  /*4f70*/  DFMA R26, R118, -UR14, R10 ;  /* 0x8000000e761a7c2b */ /* 0x000fc4000800000a */
[----:B------:R-:W-:Y:S02]  /*4f80*/  DADD R56, R56, R58 ;  /* 0x0000000038387229 */ /* 0x000fe4000000003a */
[----:B------:R-:W-:Y:S02]  /*4f90*/  DADD R16, -R32, R52 ;  /* 0x0000000020107229 */ /* 0x000fe40000000134 */
[----:B------:R-:W-:Y:S02]  /*4fa0*/  DADD R50, R50, -R58 ;  /* 0x0000000032327229 */ /* 0x000fe4000000083a */
[----:B------:R-:W-:Y:S02]  /*4fb0*/  DADD R60, -R30, R26 ;  /* 0x000000001e3c7229 */ /* 0x000fe4000000011a */
[----:B------:R-:W-:Y:S02]  /*4fc0*/  DADD R54, R54, R6 ;  /* 0x0000000036367229 */ /* 0x000fe40000000006 */
[----:B------:R-:W-:-:S02]  /*4fd0*/  DMUL R14, R16, R16 ;  /* 0x00000010100e7228 */ /* 0x000fc40000000000 */
[----:B------:R-:W-:Y:S02]  /*4fe0*/  DADD R18, R18, -R6 ;  /* 0x0000000012127229 */ /* 0x000fe40000000806 */
[----:B------:R-:W-:Y:S02]  /*4ff0*/  DFMA R10, R154, UR8, R184 ;  /* 0x000000089a0a7c2b */ /* 0x000fe400080000b8 */
[----:B------:R-:W-:Y:S02]  /*5000*/  DMUL R108, R56, R176 ;  /* 0x000000b0386c7228 */ /* 0x000fe40000000000 */
[----:B------:R-:W-:Y:S02]  /*5010*/  DFMA R14, R60, R60, R14 ;  /* 0x0000003c3c0e722b */ /* 0x000fe4000000000e */
[-C--:B------:R-:W-:Y:S02]  /*5020*/  DMUL R106, R54, R176.reuse ;  /* 0x000000b0366a7228 */ /* 0x080fe40000000000 */
[----:B------:R-:W-:-:S02]  /*5030*/  DMUL R104, R50, R176 ;  /* 0x000000b032687228 */ /* 0x000fc40000000000 */
[----:B------:R-:W0:Y:S01]  /*5040*/  MUFU.RSQ64H R13, R15 ;  /* 0x0000000f000d7308 */ /* 0x000e220000001c00 */
[----:B------:R-:W-:Y:S02]  /*5050*/  DMUL R102, R18, R176 ;  /* 0x000000b012667228 */ /* 0x000fe40000000000 */
[----:B------:R-:W-:Y:S01]  /*5060*/  DFMA R6, R162, UR8, R188 ;  /* 0x00000008a2067c2b */ /* 0x000fe200080000bc */
[----:B------:R-:W-:Y:S01]  /*5070*/  VIADD R12, R15, 0xfcb00000 ;  /* 0xfcb000000f0c7836 */ /* 0x000fe20000000000 */
[----:B------:R-:W-:Y:S02]  /*5080*/  DFMA R18, R160, UR8, R194 ;  /* 0x00000008a0127c2b */ /* 0x000fe400080000c2 */
[----:B------:R-:W-:Y:S02]  /*5090*/  DFMA R50, R158, UR8, R192 ;  /* 0x000000089e327c2b */ /* 0x000fe400080000c0 */
[----:B------:R-:W-:Y:S01]  /*50a0*/  DFMA R54, R152, UR8, R182 ;  /* 0x0000000898367c2b */ /* 0x000fe200080000b6 */
[----:B------:R-:W-:Y:S01]  /*50b0*/  ISETP.GE.U32.AND P0, PT, R12, 0x7ca00000, PT ;  /* 0x7ca000000c00780c */ /* 0x000fe20003f06070 */
[----:B------:R-:W-:-:S02]  /*50c0*/  DFMA R56, R150, UR8, R180 ;  /* 0x0000000896387c2b */ /* 0x000fc400080000b4 */
[----:B------:R-:W-:Y:S02]  /*50d0*/  DFMA R10, R42, -UR10, R10 ;  /* 0x8000000a2a0a7c2b */ /* 0x000fe4000800000a */
[----:B------:R-:W-:Y:S02]  /*50e0*/  DFMA R6, R46, -UR10, R6 ;  /* 0x8000000a2e067c2b */ /* 0x000fe40008000006 */
[----:B0-----:R-:W-:Y:S02]  /*50f0*/  DMUL R4, R12, R12 ;  /* 0x0000000c0c047228 */ /* 0x001fe40000000000 */
[----:B------:R-:W-:Y:S02]  /*5100*/  DFMA R18, R40, -UR10, R18 ;  /* 0x8000000a28127c2b */ /* 0x000fe40008000012 */
[----:B------:R-:W-:Y:S02]  /*5110*/  DFMA R50, R38, -UR10, R50 ;  /* 0x8000000a26327c2b */ /* 0x000fe40008000032 */
[----:B------:R-:W-:-:S02]  /*5120*/  DFMA R54, R36, -UR10, R54 ;  /* 0x8000000a24367c2b */ /* 0x000fc40008000036 */
[----:B------:R-:W-:Y:S02]  /*5130*/  DFMA R4, R14, -R4, 1 ;  /* 0x3ff000000e04742b */ /* 0x000fe40000000804 */
[----:B------:R-:W-:Y:S02]  /*5140*/  DFMA R56, R34, -UR10, R56 ;  /* 0x8000000a22387c2b */ /* 0x000fe40008000038 */
[----:B------:R-:W-:Y:S02]  /*5150*/  DFMA R10, R130, UR12, R10 ;  /* 0x0000000c820a7c2b */ /* 0x000fe4000800000a */
[----:B------:R-:W-:Y:S02]  /*5160*/  DMUL R116, R116, R176 ;  /* 0x000000b074747228 */ /* 0x000fe40000000000 */
[----:B------:R-:W-:Y:S02]  /*5170*/  DFMA R8, R4, R8, 0.5 ;  /* 0x3fe000000408742b */ /* 0x000fe40000000008 */
[----:B------:R-:W-:-:S02]  /*5180*/  DMUL R4, R12, R4 ;  /* 0x000000040c047228 */ /* 0x000fc40000000000 */
[-C--:B------:R-:W-:Y:S02]  /*5190*/  DMUL R114, R114, R176.reuse ;  /* 0x000000b072727228 */ /* 0x080fe40000000000 */
[-C--:B------:R-:W-:Y:S02]  /*51a0*/  DMUL R112, R112, R176.reuse ;  /* 0x000000b070707228 */ /* 0x080fe40000000000 */
[----:B------:R-:W-:Y:S02]  /*51b0*/  DMUL R110, R110, R176 ;  /* 0x000000b06e6e7228 */ /* 0x000fe40000000000 */
[----:B------:R-:W-:Y:S02]  /*51c0*/  DFMA R58, R8, R4, R12 ;  /* 0x00000004083a722b */ /* 0x000fe4000000000c */
[----:B------:R-:W-:Y:S02]  /*51d0*/  DFMA R4, R164, UR8, R190 ;  /* 0x00000008a4047c2b */ /* 0x000fe400080000be */
[----:B------:R-:W-:-:S02]  /*51e0*/  DFMA R8, R156, UR8, R186 ;  /* 0x000000089c087c2b */ /* 0x000fc400080000ba */
[----:B------:R-:W-:Y:S02]  /*51f0*/  DFMA R6, R138, UR12, R6 ;  /* 0x0000000c8a067c2b */ /* 0x000fe40008000006 */
[----:B------:R-:W-:Y:S02]  /*5200*/  DMUL R62, R14, R58 ;  /* 0x0000003a0e3e7228 */ /* 0x000fe40000000000 */
[----:B------:R-:W-:Y:S02]  /*5210*/  DFMA R4, R48, -UR10, R4 ;  /* 0x8000000a30047c2b */ /* 0x000fe40008000004 */
[----:B------:R-:W-:Y:S02]  /*5220*/  DFMA R8, R44, -UR10, R8 ;  /* 0x8000000a2c087c2b */ /* 0x000fe40008000008 */
[----:B------:R-:W-:Y:S02]  /*5230*/  DFMA R18, R136, UR12, R18 ;  /* 0x0000000c88127c2b */ /* 0x000fe40008000012 */
[----:B------:R-:W-:-:S02]  /*5240*/  DFMA R50, R134, UR12, R50 ;  /* 0x0000000c86327c2b */ /* 0x000fc40008000032 */
[----:B------:R-:W-:Y:S02]  /*5250*/  DFMA R4, R140, UR12, R4 ;  /* 0x0000000c8c047c2b */ /* 0x000fe40008000004 */
[----:B------:R-:W-:Y:S02]  /*5260*/  DFMA R8, R132, UR12, R8 ;  /* 0x0000000c84087c2b */ /* 0x000fe40008000008 */
[----:B------:R-:W-:Y:S02]  /*5270*/  DFMA R54, R128, UR12, R54 ;  /* 0x0000000c80367c2b */ /* 0x000fe40008000036 */
[----:B------:R-:W-:Y:S02]  /*5280*/  DFMA R56, R126, UR12, R56 ;  /* 0x0000000c7e387c2b */ /* 0x000fe40008000038 */
[----:B------:R-:W-:Y:S02]  /*5290*/  DFMA R98, R106, -UR14, R10 ;  /* 0x8000000e6a627c2b */ /* 0x000fe4000800000a */
[----:B------:R-:W-:-:S02]  /*52a0*/  DFMA R10, R62, -R62, R14 ;  /* 0x8000003e3e0a722b */ /* 0x000fc4000000000e */
[----:B------:R-:W-:Y:S01]  /*52b0*/  DFMA R96, R116, -UR14, R4 ;  /* 0x8000000e74607c2b */ /* 0x000fe20008000004 */
[----:B------:R-:W-:Y:S01]  /*52c0*/  VIADD R5, R59, 0xfff00000 ;  /* 0xfff000003b057836 */ /* 0x000fe20000000000 */
[----:B------:R-:W-:Y:S01]  /*52d0*/  MOV R4, R58 ;  /* 0x0000003a00047202 */ /* 0x000fe20000000f00 */
[----:B------:R-:W-:Y:S02]  /*52e0*/  DFMA R100, R114, -UR14, R6 ;  /* 0x8000000e72647c2b */ /* 0x000fe40008000006 */
[----:B------:R-:W-:Y:S02]  /*52f0*/  DFMA R94, R108, -UR14, R8 ;  /* 0x8000000e6c5e7c2b */ /* 0x000fe40008000008 */
[----:B------:R-:W-:Y:S02]  /*5300*/  DFMA R18, R112, -UR14, R18 ;  /* 0x8000000e70127c2b */ /* 0x000fe40008000012 */
[----:B------:R-:W-:Y:S02]  /*5310*/  DFMA R50, R110, -UR14, R50 ;  /* 0x8000000e6e327c2b */ /* 0x000fe40008000032 */
[----:B------:R-:W-:-:S02]  /*5320*/  DFMA R88, R104, -UR14, R54 ;  /* 0x8000000e68587c2b */ /* 0x000fc40008000036 */
[----:B------:R-:W-:Y:S02]  /*5330*/  DFMA R86, R102, -UR14, R56 ;  /* 0x8000000e66567c2b */ /* 0x000fe40008000038 */
[----:B------:R-:W-:Y:S01]  /*5340*/  DFMA R6, R10, R4, R62 ;  /* 0x000000040a06722b */ /* 0x000fe2000000003e */
[----:B------:R-:W-:Y:S10]  /*5350*/  @!P0 BRA `(.L_x_80) ;  /* 0x00000000001c8947 */ /* 0x000ff40003800000 */
[----:B------:R-:W-:Y:S01]  /*5360*/  IMAD.MOV.U32 R8, RZ, RZ, R58 ;  /* 0x000000ffff087224 */ /* 0x000fe200078e003a */
[----:B------:R-:W-:Y:S01]  /*5370*/  MOV R7, R11 ;  /* 0x0000000b00077202 */ /* 0x000fe20000000f00 */
[----:B------:R-:W-:Y:S01]  /*5380*/  IMAD.MOV.U32 R9, RZ, RZ, R15 ;  /* 0x000000ffff097224 */ /* 0x000fe200078e000f */
[----:B------:R-:W-:Y:S01]  /*5390*/  MOV R4, 0x53d0 ;  /* 0x000053d000047802 */ /* 0x000fe20000000f00 */
[----:B------:R-:W-:Y:S02]  /*53a0*/  IMAD.MOV.U32 R6, RZ, RZ, R62 ;  /* 0x000000ffff067224 */ /* 0x000fe400078e003e */
[----:B------:R-:W-:-:S07]  /*53b0*/  IMAD.MOV.U32 R3, RZ, RZ, R63 ;  /* 0x000000ffff037224 */ /* 0x000fce00078e003f */
[----:B------:R-:W-:Y:S05]  /*53c0*/  CALL.REL.NOINC `($__internal_1_$__cuda_sm20_dsqrt_rn_f64_mediumpath_v1) ;  /* 0x000000e000e47944 */ /* 0x000fea0003c00000 */
.L_x_80:
[----:B------:R-:W-:Y:S05]  /*53d0*/  BSYNC.RECONVERGENT B2 ;  /* 0x0000000000027941 */ /* 0x000fea0003800200 */
.L_x_79:
[----:B------:R-:W-:Y:S01]  /*53e0*/  DMUL R56, R6, R6 ;  /* 0x0000000606387228 */ /* 0x000fe20000000000 */
[----:B------:R-:W-:Y:S01]  /*53f0*/  MOV R4, 0x1 ;  /* 0x0000000100047802 */ /* 0x000fe20000000f00 */
[----:B------:R-:W-:Y:S01]  /*5400*/  BSSY.RECONVERGENT B2, `(.L_x_81) ;  /* 0x0000017000027945 */ /* 0x000fe20003800200 */
[----:B------:R-:W-:-:S05]  /*5410*/  FSETP.GEU.AND P1, PT, |R61|, 6.5827683646048100446e-37, PT ;  /* 0x036000003d00780b */ /* 0x000fca0003f2e200 */
        /* <DEDUP_REMOVED lines=19> */
[----:B------:R-:W-:Y:S01]  /*5550*/  IMAD.MOV.U32 R54, RZ, RZ, R6 ;  /* 0x000000ffff367224 */ /* 0x000fe200078e0006 */
[----:B------:R-:W-:-:S07]  /*5560*/  MOV R55, R7 ;  /* 0x0000000700377202 */ /* 0x000fce0000000f00 */
.L_x_82:
[----:B------:R-:W-:Y:S05]  /*5570*/  BSYNC.RECONVERGENT B2 ;  /* 0x0000000000027941 */ /* 0x000fea0003800200 */
.L_x_81:
[----:B------:R-:W0:Y:S01]  /*5580*/  MUFU.RCP64H R5, R57 ;  /* 0x0000003900057308 */ /* 0x000e220000001800 */
[----:B------:R-:W-:Y:S01]  /*5590*/  IMAD.MOV.U32 R4, RZ, RZ, 0x1 ;  /* 0x00000001ff047424 */ /* 0x000fe200078e00ff */
[----:B------:R-:W-:Y:S01]  /*55a0*/  FSETP.GEU.AND P1, PT, |R17|, 6.5827683646048100446e-37, PT ;  /* 0x036000001100780b */ /* 0x000fe20003f2e200 */
[----:B------:R-:W-:Y:S04]  /*55b0*/  BSSY.RECONVERGENT B2, `(.L_x_83) ;  /* 0x0000012000027945 */ /* 0x000fe80003800200 */
        /* <DEDUP_REMOVED lines=17> */
.L_x_84:
[----:B------:R-:W-:Y:S05]  /*56d0*/  BSYNC.RECONVERGENT B2 ;  /* 0x0000000000027941 */ /* 0x000fea0003800200 */
.L_x_83:
[----:B------:R-:W-:Y:S01]  /*56e0*/  DADD R16, -R32, R50 ;  /* 0x0000000020107229 */ /* 0x000fe20000000132 */
[----:B------:R-:W-:Y:S01]  /*56f0*/  IMAD.MOV.U32 R8, RZ, RZ, 0x0 ;  /* 0x00000000ff087424 */ /* 0x000fe200078e00ff */
        /* <DEDUP_REMOVED lines=10> */
[----:B------:R-:W-:-:S04]  /*57a0*/  IADD3 R12, PT, PT, R15, -0x3500000, RZ ;  /* 0xfcb000000f0c7810 */ /* 0x000fc80007ffe0ff */
[----:B------:R-:W-:Y:S02]  /*57b0*/  ISETP.GE.U32.AND P0, PT, R12, 0x7ca00000, PT ;  /* 0x7ca000000c00780c */ /* 0x000fe40003f06070 */
[----:B0-----:R-:W-:-:S08]  /*57c0*/  DMUL R4, R12, R12 ;  /* 0x0000000c0c047228 */ /* 0x001fd00000000000 */
[----:B------:R-:W-:-:S08]  /*57d0*/  DFMA R4, R14, -R4, 1 ;  /* 0x3ff000000e04742b */ /* 0x000fd00000000804 */
[----:B------:R-:W-:Y:S02]  /*57e0*/  DFMA R8, R4, R8, 0.5 ;  /* 0x3fe000000408742b */ /* 0x000fe40000000008 */
[----:B------:R-:W-:-:S08]  /*57f0*/  DMUL R4, R12, R4 ;  /* 0x000000040c047228 */ /* 0x000fd00000000000 */
[----:B------:R-:W-:-:S08]  /*5800*/  DFMA R8, R8, R4, R12 ;  /* 0x000000040808722b */ /* 0x000fd0000000000c */
[----:B------:R-:W-:Y:S02]  /*5810*/  DMUL R56, R14, R8 ;  /* 0x000000080e387228 */ /* 0x000fe40000000000 */
[----:B------:R-:W-:Y:S01]  /*5820*/  IADD3 R5, PT, PT, R9, -0x100000, RZ ;  /* 0xfff0000009057810 */ /* 0x000fe20007ffe0ff */
[----:B------:R-:W-:-:S05]  /*5830*/  IMAD.MOV.U32 R4, RZ, RZ, R8 ;  /* 0x000000ffff047224 */ /* 0x000fca00078e0008 */
        /* <DEDUP_REMOVED lines=9> */
.L_x_86:
[----:B------:R-:W-:Y:S05]  /*58d0*/  BSYNC.RECONVERGENT B2 ;  /* 0x0000000000027941 */ /* 0x000fea0003800200 */
.L_x_85:
        /* <DEDUP_REMOVED lines=25> */
.L_x_88:
[----:B------:R-:W-:Y:S05]  /*5a70*/  BSYNC.RECONVERGENT B2 ;  /* 0x0000000000027941 */ /* 0x000fea0003800200 */
.L_x_87:
        /* <DEDUP_REMOVED lines=21> */
.L_x_90:
[----:B------:R-:W-:Y:S05]  /*5bd0*/  BSYNC.RECONVERGENT B2 ;  /* 0x0000000000027941 */ /* 0x000fea0003800200 */
.L_x_89:
[----:B------:R-:W-:Y:S01]  /*5be0*/  DADD R16, -R52, R50 ;  /* 0x0000000034107229 */ /* 0x000fe20000000132 */
[----:B------:R-:W-:Y:S01]  /*5bf0*/  IMAD.MOV.U32 R8, RZ, RZ, 0x0 ;  /* 0x00000000ff087424 */ /* 0x000fe200078e00ff */
        /* <DEDUP_REMOVED lines=29> */
.L_x_92:
[----:B------:R-:W-:Y:S05]  /*5dd0*/  BSYNC.RECONVERGENT B2 ;  /* 0x0000000000027941 */ /* 0x000fea0003800200 */
.L_x_91:
        /* <DEDUP_REMOVED lines=25> */
.L_x_94:
[----:B------:R-:W-:Y:S05]  /*5f70*/  BSYNC.RECONVERGENT B2 ;  /* 0x0000000000027941 */ /* 0x000fea0003800200 */
.L_x_93:
        /* <DEDUP_REMOVED lines=21> */
.L_x_96:
[----:B------:R-:W-:Y:S05]  /*60d0*/  BSYNC.RECONVERGENT B2 ;  /* 0x0000000000027941 */ /* 0x000fea0003800200 */
.L_x_95:
        /* <DEDUP_REMOVED lines=14> */
[----:B------:R-:W-:Y:S01]  /*61c0*/  UMOV UR16, 0x70d9cc2f ;  /* 0x70d9cc2f00107882 */ /* 0x000fe20000000000 */
[----:B------:R-:W-:Y:S01]  /*61d0*/  DFMA R4, R28, -UR10, R4 ;  /* 0x8000000a1c047c2b */ /* 0x000fe20008000004 */
[----:B------:R-:W-:Y:S01]  /*61e0*/  UMOV UR17, 0x3fd18189 ;  /* 0x3fd1818900117882 */ /* 0x000fe20000000000 */
[----:B------:R-:W-:Y:S01]  /*61f0*/  DFMA R10, R22, -UR10, R10 ;  /* 0x8000000a160a7c2b */ /* 0x000fe2000800000a */
[----:B------:R-:W-:Y:S01]  /*6200*/  IMAD.MOV.U32 R58, RZ, RZ, 0x0 ;  /* 0x00000000ff3a7424 */ /* 0x000fe200078e00ff */
[----:B------:R-:W-:Y:S01]  /*6210*/  DFMA R8, R148, UR12, R8 ;  /* 0x0000000c94087c2b */ /* 0x000fe20008000008 */
[----:B------:R-:W-:Y:S01]  /*6220*/  IMAD.MOV.U32 R59, RZ, RZ, 0x3fd80000 ;  /* 0x3fd80000ff3b7424 */ /* 0x000fe200078e00ff */
[----:B------:R-:W-:Y:S01]  /*6230*/  DFMA R12, R146, UR12, R12 ;  /* 0x0000000c920c7c2b */ /* 0x000fe2000800000c */
[----:B------:R-:W-:Y:S01]  /*6240*/  BSSY.RECONVERGENT B2, `(.L_x_97) ;  /* 0x000005d000027945 */ /* 0x000fe20003800200 */
[----:B------:R-:W-:-:S02]  /*6250*/  DMUL R100, R100, R176 ;  /* 0x000000b064647228 */ /* 0x000fc40000000000 */
[-C--:B------:R-:W-:Y:S02]  /*6260*/  DMUL R98, R98, R176.reuse ;  /* 0x000000b062627228 */ /* 0x080fe40000000000 */
[----:B------:R-:W-:Y:S02]  /*6270*/  DFMA R4, R144, UR12, R4 ;  /* 0x0000000c90047c2b */ /* 0x000fe40008000004 */
[----:B------:R-:W-:Y:S02]  /*6280*/  DFMA R10, R142, UR12, R10 ;  /* 0x0000000c8e0a7c2b */ /* 0x000fe4000800000a */
[----:B------:R-:W-:Y:S02]  /*6290*/  DFMA R8, R124, UR14, R8 ;  /* 0x0000000e7c087c2b */ /* 0x000fe40008000008 */
[----:B------:R-:W-:Y:S02]  /*62a0*/  DFMA R12, R122, UR14, R12 ;  /* 0x0000000e7a0c7c2b */ /* 0x000fe4000800000c */
[----:B------:R-:W-:-:S02]  /*62b0*/  DMUL R96, R96, R176 ;  /* 0x000000b060607228 */ /* 0x000fc40000000000 */
[----:B------:R-:W-:Y:S02]  /*62c0*/  DMUL R94, R94, R176 ;  /* 0x000000b05e5e7228 */ /* 0x000fe40000000000 */
[----:B------:R-:W-:Y:S02]  /*62d0*/  DFMA R4, R120, UR14, R4 ;  /* 0x0000000e78047c2b */ /* 0x000fe40008000004 */
[----:B------:R-:W-:Y:S02]  /*62e0*/  DFMA R10, R118, UR14, R10 ;  /* 0x0000000e760a7c2b */ /* 0x000fe4000800000a */
[----:B------:R-:W-:Y:S02]  /*62f0*/  DFMA R24, R100, -UR16, R8 ;  /* 0x8000001064187c2b */ /* 0x000fe40008000008 */
[----:B------:R-:W-:Y:S02]  /*6300*/  DFMA R28, R98, -UR16, R12 ;  /* 0x80000010621c7c2b */ /* 0x000fe4000800000c */
[----:B------:R-:W-:-:S02]  /*6310*/  DFMA R22, R96, -UR16, R4 ;  /* 0x8000001060167c2b */ /* 0x000fc40008000004 */
[----:B------:R-:W-:Y:S02]  /*6320*/  DFMA R20, R94, -UR16, R10 ;  /* 0x800000105e147c2b */ /* 0x000fe4000800000a */
[----:B------:R-:W-:Y:S02]  /*6330*/  DFMA R4, R164, UR8, R190 ;  /* 0x00000008a4047c2b */ /* 0x000fe400080000be */
[----:B------:R-:W-:Y:S02]  /*6340*/  DADD R16, -R24, R28 ;  /* 0x0000000018107229 */ /* 0x000fe4000000011c */
[----:B------:R-:W-:Y:S02]  /*6350*/  DFMA R8, R162, UR8, R188 ;  /* 0x00000008a2087c2b */ /* 0x000fe400080000bc */
[----:B------:R-:W-:Y:S02]  /*6360*/  DADD R52, -R22, R20 ;  /* 0x0000000016347229 */ /* 0x000fe40000000114 */
[----:B------:R-:W-:-:S02]  /*6370*/  DADD R32, R32, R50 ;  /* 0x0000000020207229 */ /* 0x000fc40000000032 */
[----:B------:R-:W-:Y:S02]  /*6380*/  DMUL R14, R16, R16 ;  /* 0x00000010100e7228 */ /* 0x000fe40000000000 */
[----:B------:R-:W-:Y:S02]  /*6390*/  DADD R26, R26, -R50 ;  /* 0x000000001a1a7229 */ /* 0x000fe40000000832 */
[----:B------:R-:W-:Y:S02]  /*63a0*/  DFMA R50, R48, -UR10, R4 ;  /* 0x8000000a30327c2b */ /* 0x000fe40008000004 */
[----:B------:R-:W-:Y:S02]  /*63b0*/  DFMA R4, R156, UR8, R186 ;  /* 0x000000089c047c2b */ /* 0x000fe400080000ba */
[----:B------:R-:W-:Y:S02]  /*63c0*/  DFMA R14, R52, R52, R14 ;  /* 0x00000034340e722b */ /* 0x000fe4000000000e */
[----:B------:R-:W-:-:S02]  /*63d0*/  DADD R30, R30, R6 ;  /* 0x000000001e1e7229 */ /* 0x000fc40000000006 */
[----:B------:R-:W-:Y:S02]  /*63e0*/  DADD R18, R18, -R6 ;  /* 0x0000000012127229 */ /* 0x000fe40000000806 */
[----:B------:R-:W0:Y:S01]  /*63f0*/  MUFU.RSQ64H R13, R15 ;  /* 0x0000000f000d7308 */ /* 0x000e220000001c00 */
[----:B------:R-:W-:Y:S02]  /*6400*/  DFMA R54, R46, -UR10, R8 ;  /* 0x8000000a2e367c2b */ /* 0x000fe40008000008 */
[----:B------:R-:W-:Y:S01]  /*6410*/  DFMA R6, R154, UR8, R184 ;  /* 0x000000089a067c2b */ /* 0x000fe200080000b8 */
[----:B------:R-:W-:Y:S01]  /*6420*/  IADD3 R12, PT, PT, R15, -0x3500000, RZ ;  /* 0xfcb000000f0c7810 */ /* 0x000fe20007ffe0ff */
[----:B------:R-:W-:Y:S02]  /*6430*/  DFMA R8, R160, UR8, R194 ;  /* 0x00000008a0087c2b */ /* 0x000fe400080000c2 */
[----:B------:R-:W-:Y:S01]  /*6440*/  DFMA R46, R152, UR8, R182 ;  /* 0x00000008982e7c2b */ /* 0x000fe200080000b6 */
[----:B------:R-:W-:Y:S01]  /*6450*/  ISETP.GE.U32.AND P0, PT, R12, 0x7ca00000, PT ;  /* 0x7ca000000c00780c */ /* 0x000fe20003f06070 */
[----:B------:R-:W-:-:S02]  /*6460*/  DFMA R48, R150, UR8, R180 ;  /* 0x0000000896307c2b */ /* 0x000fc400080000b4 */
[----:B------:R-:W-:Y:S02]  /*6470*/  DFMA R4, R44, -UR10, R4 ;  /* 0x8000000a2c047c2b */ /* 0x000fe40008000004 */
[----:B------:R-:W-:Y:S02]  /*6480*/  DFMA R6, R42, -UR10, R6 ;  /* 0x8000000a2a067c2b */ /* 0x000fe40008000006 */
[----:B------:R-:W-:Y:S02]  /*6490*/  DFMA R8, R40, -UR10, R8 ;  /* 0x8000000a28087c2b */ /* 0x000fe40008000008 */
[----:B0-----:R-:W-:Y:S02]  /*64a0*/  DMUL R10, R12, R12 ;  /* 0x0000000c0c0a7228 */ /* 0x001fe40000000000 */
[----:B------:R-:W-:Y:S02]  /*64b0*/  DFMA R46, R36, -UR10, R46 ;  /* 0x8000000a242e7c2b */ /* 0x000fe4000800002e */
[----:B------:R-:W-:-:S02]  /*64c0*/  DFMA R48, R34, -UR10, R48 ;  /* 0x8000000a22307c2b */ /* 0x000fc40008000030 */
[----:B------:R-:W-:Y:S02]  /*64d0*/  DFMA R4, R132, UR12, R4 ;  /* 0x0000000c84047c2b */ /* 0x000fe40008000004 */
[----:B------:R-:W-:Y:S02]  /*64e0*/  DFMA R56, R14, -R10, 1 ;  /* 0x3ff000000e38742b */ /* 0x000fe4000000080a */
[----:B------:R-:W-:Y:S02]  /*64f0*/  DFMA R10, R158, UR8, R192 ;  /* 0x000000089e0a7c2b */ /* 0x000fe400080000c0 */
[----:B------:R-:W-:Y:S02]  /*6500*/  DFMA R54, R138, UR12, R54 ;  /* 0x0000000c8a367c2b */ /* 0x000fe40008000036 */
[----:B------:R-:W-:Y:S02]  /*6510*/  DMUL R82, R30, R176 ;  /* 0x000000b01e527228 */ /* 0x000fe40000000000 */
[----:B------:R-:W-:-:S02]  /*6520*/  DFMA R58, R56, R58, 0.5 ;  /* 0x3fe00000383a742b */ /* 0x000fc4000000003a */
[----:B------:R-:W-:Y:S02]  /*6530*/  DMUL R56, R12, R56 ;  /* 0x000000380c387228 */ /* 0x000fe40000000000 */
[----:B------:R-:W-:Y:S02]  /*6540*/  DFMA R10, R38, -UR10, R10 ;  /* 0x8000000a260a7c2b */ /* 0x000fe4000800000a */
[----:B------:R-:W-:Y:S02]  /*6550*/  DFMA R50, R140, UR12, R50 ;  /* 0x0000000c8c327c2b */ /* 0x000fe40008000032 */
[----:B------:R-:W-:Y:S02]  /*6560*/  DFMA R6, R130, UR12, R6 ;  /* 0x0000000c82067c2b */ /* 0x000fe40008000006 */
[----:B------:R-:W-:Y:S02]  /*6570*/  DFMA R58, R58, R56, R12 ;  /* 0x000000383a3a722b */ /* 0x000fe4000000000c */
[----:B------:R-:W-:-:S02]  /*6580*/  DFMA R8, R136, UR12, R8 ;  /* 0x0000000c88087c2b */ /* 0x000fc40008000008 */
[----:B------:R-:W-:Y:S02]  /*6590*/  DFMA R10, R134, UR12, R10 ;  /* 0x0000000c860a7c2b */ /* 0x000fe4000800000a */
[----:B------:R-:W-:Y:S02]  /*65a0*/  DFMA R46, R128, UR12, R46 ;  /* 0x0000000c802e7c2b */ /* 0x000fe4000800002e */
[----:B------:R-:W-:Y:S02]  /*65b0*/  DFMA R48, R126, UR12, R48 ;  /* 0x0000000c7e307c2b */ /* 0x000fe40008000030 */
[----:B------:R-:W-:Y:S02]  /*65c0*/  DMUL R30, R14, R58 ;  /* 0x0000003a0e1e7228 */ /* 0x000fe40000000000 */
[----:B------:R-:W-:Y:S02]  /*65d0*/  DMUL R84, R32, R176 ;  /* 0x000000b020547228 */ /* 0x000fe40000000000 */
[----:B------:R-:W-:-:S02]  /*65e0*/  DFMA R4, R108, UR14, R4 ;  /* 0x0000000e6c047c2b */ /* 0x000fc40008000004 */
[-C--:B------:R-:W-:Y:S02]  /*65f0*/  DMUL R90, R90, R176.reuse ;  /* 0x000000b05a5a7228 */ /* 0x080fe40000000000 */
[----:B------:R-:W-:Y:S02]  /*6600*/  DFMA R54, R114, UR14, R54 ;  /* 0x0000000e72367c2b */ /* 0x000fe40008000036 */
[-C--:B------:R-:W-:Y:S02]  /*6610*/  DMUL R92, R92, R176.reuse ;  /* 0x000000b05c5c7228 */ /* 0x080fe40000000000 */
[-C--:B------:R-:W-:Y:S02]  /*6620*/  DMUL R88, R88, R176.reuse ;  /* 0x000000b058587228 */ /* 0x080fe40000000000 */
[-C--:B------:R-:W-:Y:S02]  /*6630*/  DMUL R86, R86, R176.reuse ;  /* 0x000000b056567228 */ /* 0x080fe40000000000 */
[----:B------:R-:W-:-:S02]  /*6640*/  DMUL R80, R26, R176 ;  /* 0x000000b01a507228 */ /* 0x000fc40000000000 */
[----:B------:R-:W-:Y:S02]  /*6650*/  DMUL R78, R18, R176 ;  /* 0x000000b0124e7228 */ /* 0x000fe40000000000 */
[----:B------:R-:W-:Y:S02]  /*6660*/  DFMA R50, R116, UR14, R50 ;  /* 0x0000000e74327c2b */ /* 0x000fe40008000032 */
[----:B------:R-:W-:Y:S02]  /*6670*/  DFMA R6, R106, UR14, R6 ;  /* 0x0000000e6a067c2b */ /* 0x000fe40008000006 */
[----:B------:R-:W-:Y:S02]  /*6680*/  DFMA R8, R112, UR14, R8 ;  /* 0x0000000e70087c2b */ /* 0x000fe40008000008 */
[----:B------:R-:W-:Y:S02]  /*6690*/  DFMA R10, R110, UR14, R10 ;  /* 0x0000000e6e0a7c2b */ /* 0x000fe4000800000a */
[----:B------:R-:W-:-:S02]  /*66a0*/  DFMA R46, R104, UR14, R46 ;  /* 0x0000000e682e7c2b */ /* 0x000fc4000800002e */
[----:B------:R-:W-:Y:S02]  /*66b0*/  DFMA R48, R102, UR14, R48 ;  /* 0x0000000e66307c2b */ /* 0x000fe40008000030 */
[----:B------:R-:W-:Y:S02]  /*66c0*/  DFMA R32, R30, -R30, R14 ;  /* 0x8000001e1e20722b */ /* 0x000fe4000000000e */
[----:B------:R-:W-:Y:S01]  /*66d0*/  DFMA R70, R84, -UR16, R4 ;  /* 0x8000001054467c2b */ /* 0x000fe20008000004 */
[----:B------:R-:W-:Y:S01]  /*66e0*/  IADD3 R5, PT, PT, R59, -0x100000, RZ ;  /* 0xfff000003b057810 */ /* 0x000fe20007ffe0ff */
[----:B------:R-:W-:Y:S01]  /*66f0*/  IMAD.MOV.U32 R4, RZ, RZ, R58 ;  /* 0x000000ffff047224 */ /* 0x000fe200078e003a */
[----:B------:R-:W-:Y:S02]  /*6700*/  DFMA R76, R90, -UR16, R54 ;  /* 0x800000105a4c7c2b */ /* 0x000fe40008000036 */
[----:B------:R-:W-:Y:S02]  /*6710*/  DFMA R72, R92, -UR16, R50 ;  /* 0x800000105c487c2b */ /* 0x000fe40008000032 */
[----:B------:R-:W-:-:S02]  /*6720*/  DFMA R74, R82, -UR16, R6 ;  /* 0x80000010524a7c2b */ /* 0x000fc40008000006 */
[----:B------:R-:W-:Y:S02]  /*6730*/  DFMA R18, R88, -UR16, R8 ;  /* 0x8000001058127c2b */ /* 0x000fe40008000008 */
[----:B------:R-:W-:Y:S02]  /*6740*/  DFMA R26, R86, -UR16, R10 ;  /* 0x80000010561a7c2b */ /* 0x000fe4000800000a */
[----:B------:R-:W-:Y:S02]  /*6750*/  DFMA R56, R80, -UR16, R46 ;  /* 0x8000001050387c2b */ /* 0x000fe4000800002e */
[----:B------:R-:W-:Y:S02]  /*6760*/  DFMA R54, R78, -UR16, R48 ;  /* 0x800000104e367c2b */ /* 0x000fe40008000030 */
        /* <DEDUP_REMOVED lines=8> */
[----:B------:R-:W-:-:S07]  /*67f0*/  IMAD.MOV.U32 R3, RZ, RZ, R31 ;  /* 0x000000ffff037224 */ /* 0x000fce00078e001f */
[----:B------:R-:W-:Y:S05]  /*6800*/  CALL.REL.NOINC `($__internal_1_$__cuda_sm20_dsqrt_rn_f64_mediumpath_v1) ;  /* 0x000000cc00d47944 */ /* 0x000fea0003c00000 */
.L_x_98:
[----:B------:R-:W-:Y:S05]  /*6810*/  BSYNC.RECONVERGENT B2 ;  /* 0x0000000000027941 */ /* 0x000fea0003800200 */
.L_x_97:
        /* <DEDUP_REMOVED lines=25> */
.L_x_100:
[----:B------:R-:W-:Y:S05]  /*69b0*/  BSYNC.RECONVERGENT B2 ;  /* 0x0000000000027941 */ /* 0x000fea0003800200 */
.L_x_99:
        /* <DEDUP_REMOVED lines=21> */
.L_x_102:
[----:B------:R-:W-:Y:S05]  /*6b10*/  BSYNC.RECONVERGENT B2 ;  /* 0x0000000000027941 */ /* 0x000fea0003800200 */
.L_x_101:
        /* <DEDUP_REMOVED lines=31> */
.L_x_104:
[----:B------:R-:W-:Y:S05]  /*6d10*/  BSYNC.RECONVERGENT B2 ;  /* 0x0000000000027941 */ /* 0x000fea0003800200 */
.L_x_103:
        /* <DEDUP_REMOVED lines=25> */
.L_x_106:
[----:B------:R-:W-:Y:S05]  /*6eb0*/  BSYNC.RECONVERGENT B2 ;  /* 0x0000000000027941 */ /* 0x000fea0003800200 */
.L_x_105:
        /* <DEDUP_REMOVED lines=21> */
.L_x_108:
[----:B------:R-:W-:Y:S05]  /*7010*/  BSYNC.RECONVERGENT B2 ;  /* 0x0000000000027941 */ /* 0x000fea0003800200 */
.L_x_107:
        /* <DEDUP_REMOVED lines=31> */
.L_x_110:
[----:B------:R-:W-:Y:S05]  /*7210*/  BSYNC.RECONVERGENT B2 ;  /* 0x0000000000027941 */ /* 0x000fea0003800200 */
.L_x_109:
        /* <DEDUP_REMOVED lines=25> */
.L_x_112:
[----:B------:R-:W-:Y:S05]  /*73b0*/  BSYNC.RECONVERGENT B2 ;  /* 0x0000000000027941 */ /* 0x000fea0003800200 */
.L_x_111:
        /* <DEDUP_REMOVED lines=21> */
.L_x_114:
[----:B------:R-:W-:Y:S05]  /*7510*/  BSYNC.RECONVERGENT B2 ;  /* 0x0000000000027941 */ /* 0x000fea0003800200 */
.L_x_113:
        /* <DEDUP_REMOVED lines=18> */
[----:B------:R-:W-:Y:S01]  /*7640*/  BSSY.RECONVERGENT B2, `(.L_x_115) ;  /* 0x000005f000027945 */ /* 0x000fe20003800200 */
[----:B------:R-:W-:-:S02]  /*7650*/  DFMA R8, R124, UR12, R8 ;  /* 0x0000000c7c087c2b */ /* 0x000fc40008000008 */
[----:B------:R-:W-:Y:S02]  /*7660*/  DFMA R12, R122, UR12, R12 ;  /* 0x0000000c7a0c7c2b */ /* 0x000fe4000800000c */
[-C--:B------:R-:W-:Y:S02]  /*7670*/  DMUL R76, R76, R176.reuse ;  /* 0x000000b04c4c7228 */ /* 0x080fe40000000000 */
[----:B------:R-:W-:Y:S02]  /*7680*/  DMUL R74, R74, R176 ;  /* 0x000000b04a4a7228 */ /* 0x000fe40000000000 */
[----:B------:R-:W-:Y:S02]  /*7690*/  DFMA R4, R120, UR12, R4 ;  /* 0x0000000c78047c2b */ /* 0x000fe40008000004 */
[----:B------:R-:W-:Y:S02]  /*76a0*/  DFMA R10, R118, UR12, R10 ;  /* 0x0000000c760a7c2b */ /* 0x000fe4000800000a */
[----:B------:R-:W-:-:S02]  /*76b0*/  DFMA R8, R100, -UR14, R8 ;  /* 0x8000000e64087c2b */ /* 0x000fc40008000008 */
[----:B------:R-:W-:Y:S02]  /*76c0*/  DFMA R12, R98, -UR14, R12 ;  /* 0x8000000e620c7c2b */ /* 0x000fe4000800000c */
[-C--:B------:R-:W-:Y:S02]  /*76d0*/  DMUL R72, R72, R176.reuse ;  /* 0x000000b048487228 */ /* 0x080fe40000000000 */
[----:B------:R-:W-:Y:S02]  /*76e0*/  DMUL R70, R70, R176 ;  /* 0x000000b046467228 */ /* 0x000fe40000000000 */
[----:B------:R-:W-:Y:S02]  /*76f0*/  DFMA R4, R96, -UR14, R4 ;  /* 0x8000000e60047c2b */ /* 0x000fe40008000004 */
[----:B------:R-:W-:Y:S02]  /*7700*/  DFMA R10, R94, -UR14, R10 ;  /* 0x8000000e5e0a7c2b */ /* 0x000fe4000800000a */
[----:B------:R-:W-:-:S02]  /*7710*/  DFMA R68, R76, UR16, R8 ;  /* 0x000000104c447c2b */ /* 0x000fc40008000008 */
[----:B------:R-:W-:Y:S01]  /*7720*/  DFMA R66, R74, UR16, R12 ;  /* 0x000000104a427c2b */ /* 0x000fe2000800000c */
[----:B------:R-:W-:Y:S01]  /*7730*/  MOV R8, 0x0 ;  /* 0x0000000000087802 */ /* 0x000fe20000000f00 */
[----:B------:R-:W-:Y:S01]  /*7740*/  DFMA R64, R72, UR16, R4 ;  /* 0x0000001048407c2b */ /* 0x000fe20008000004 */
[----:B------:R-:W-:Y:S01]  /*7750*/  IMAD.MOV.U32 R9, RZ, RZ, 0x3fd80000 ;  /* 0x3fd80000ff097424 */ /* 0x000fe200078e00ff */
[----:B------:R-:W-:Y:S02]  /*7760*/  DFMA R62, R70, UR16, R10 ;  /* 0x00000010463e7c2b */ /* 0x000fe4000800000a */
[----:B------:R-:W-:Y:S02]  /*7770*/  DADD R24, R24, R26 ;  /* 0x0000000018187229 */ /* 0x000fe4000000001a */
[----:B------:R-:W-:Y:S02]  /*7780*/  DADD R16, -R68, R66 ;  /* 0x0000000044107229 */ /* 0x000fe40000000142 */
[----:B------:R-:W-:-:S02]  /*7790*/  DADD R20, R20, -R26 ;  /* 0x0000000014147229 */ /* 0x000fc4000000081a */
[----:B------:R-:W-:Y:S02]  /*77a0*/  DADD R204, -R64, R62 ;  /* 0x0000000040cc7229 */ /* 0x000fe4000000013e */
[--C-:B------:R-:W-:Y:S02]  /*77b0*/  DADD R22, R22, R6.reuse ;  /* 0x0000000016167229 */ /* 0x100fe40000000006 */
[----:B------:R-:W-:Y:S02]  /*77c0*/  DMUL R14, R16, R16 ;  /* 0x00000010100e7228 */ /* 0x000fe40000000000 */
[----:B------:R-:W-:Y:S02]  /*77d0*/  DADD R18, R18, -R6 ;  /* 0x0000000012127229 */ /* 0x000fe40000000806 */
[----:B------:R-:W-:Y:S02]  /*77e0*/  DFMA R10, R156, UR8, R186 ;  /* 0x000000089c0a7c2b */ /* 0x000fe400080000ba */
[----:B------:R-:W-:-:S02]  /*77f0*/  DMUL R52, R24, R176 ;  /* 0x000000b018347228 */ /* 0x000fc40000000000 */
[----:B------:R-:W-:Y:S02]  /*7800*/  DFMA R14, R204, R204, R14 ;  /* 0x000000cccc0e722b */ /* 0x000fe4000000000e */
[-C--:B------:R-:W-:Y:S02]  /*7810*/  DMUL R50, R22, R176.reuse ;  /* 0x000000b016327228 */ /* 0x080fe40000000000 */
[-C--:B------:R-:W-:Y:S02]  /*7820*/  DMUL R48, R20, R176.reuse ;  /* 0x000000b014307228 */ /* 0x080fe40000000000 */
[----:B------:R-:W0:Y:S01]  /*7830*/  MUFU.RSQ64H R13, R15 ;  /* 0x0000000f000d7308 */ /* 0x000e220000001c00 */
[----:B------:R-:W-:Y:S02]  /*7840*/  DMUL R46, R18, R176 ;  /* 0x000000b0122e7228 */ /* 0x000fe40000000000 */
[----:B------:R-:W-:Y:S01]  /*7850*/  DFMA R6, R162, UR8, R188 ;  /* 0x00000008a2067c2b */ /* 0x000fe200080000bc */
[----:B------:R-:W-:Y:S01]  /*7860*/  VIADD R12, R15, 0xfcb00000 ;  /* 0xfcb000000f0c7836 */ /* 0x000fe20000000000 */
[----:B------:R-:W-:-:S02]  /*7870*/  DFMA R18, R154, UR8, R184 ;  /* 0x000000089a127c2b */ /* 0x000fc400080000b8 */
[----:B------:R-:W-:Y:S02]  /*7880*/  DFMA R20, R160, UR8, R194 ;  /* 0x00000008a0147c2b */ /* 0x000fe400080000c2 */
[----:B------:R-:W-:Y:S01]  /*7890*/  DFMA R22, R158, UR8, R192 ;  /* 0x000000089e167c2b */ /* 0x000fe200080000c0 */
[----:B------:R-:W-:Y:S01]  /*78a0*/  ISETP.GE.U32.AND P0, PT, R12, 0x7ca00000, PT ;  /* 0x7ca000000c00780c */ /* 0x000fe20003f06070 */
[----:B------:R-:W-:Y:S02]  /*78b0*/  DFMA R24, R152, UR8, R182 ;  /* 0x0000000898187c2b */ /* 0x000fe400080000b6 */
[----:B------:R-:W-:Y:S02]  /*78c0*/  DFMA R26, R150, UR8, R180 ;  /* 0x00000008961a7c2b */ /* 0x000fe400080000b4 */
[----:B------:R-:W-:Y:S02]  /*78d0*/  DFMA R10, R132, UR10, R10 ;  /* 0x0000000a840a7c2b */ /* 0x000fe4000800000a */
[----:B0-----:R-:W-:-:S02]  /*78e0*/  DMUL R4, R12, R12 ;  /* 0x0000000c0c047228 */ /* 0x001fc40000000000 */
[----:B------:R-:W-:Y:S02]  /*78f0*/  DFMA R6, R138, UR10, R6 ;  /* 0x0000000a8a067c2b */ /* 0x000fe40008000006 */
[----:B------:R-:W-:Y:S02]  /*7900*/  DFMA R18, R130, UR10, R18 ;  /* 0x0000000a82127c2b */ /* 0x000fe40008000012 */
[----:B------:R-:W-:Y:S02]  /*7910*/  DFMA R20, R136, UR10, R20 ;  /* 0x0000000a88147c2b */ /* 0x000fe40008000014 */
[----:B------:R-:W-:Y:S02]  /*7920*/  DFMA R4, R14, -R4, 1 ;  /* 0x3ff000000e04742b */ /* 0x000fe40000000804 */
[----:B------:R-:W-:Y:S02]  /*7930*/  DFMA R22, R134, UR10, R22 ;  /* 0x0000000a86167c2b */ /* 0x000fe40008000016 */
[----:B------:R-:W-:-:S02]  /*7940*/  DFMA R24, R128, UR10, R24 ;  /* 0x0000000a80187c2b */ /* 0x000fc40008000018 */
[----:B------:R-:W-:Y:S02]  /*7950*/  DFMA R26, R126, UR10, R26 ;  /* 0x0000000a7e1a7c2b */ /* 0x000fe4000800001a */
[----:B------:R-:W-:Y:S02]  /*7960*/  DFMA R8, R4, R8, 0.5 ;  /* 0x3fe000000408742b */ /* 0x000fe40000000008 */
[----:B------:R-:W-:Y:S02]  /*7970*/  DMUL R4, R12, R4 ;  /* 0x000000040c047228 */ /* 0x000fe40000000000 */
[----:B------:R-:W-:Y:S02]  /*7980*/  DFMA R10, R108, UR12, R10 ;  /* 0x0000000c6c0a7c2b */ /* 0x000fe4000800000a */
[----:B------:R-:W-:Y:S02]  /*7990*/  DFMA R6, R114, UR12, R6 ;  /* 0x0000000c72067c2b */ /* 0x000fe40008000006 */
[----:B------:R-:W-:-:S02]  /*79a0*/  DFMA R18, R106, UR12, R18 ;  /* 0x0000000c6a127c2b */ /* 0x000fc40008000012 */
[----:B------:R-:W-:Y:S02]  /*79b0*/  DFMA R8, R8, R4, R12 ;  /* 0x000000040808722b */ /* 0x000fe4000000000c */
[----:B------:R-:W-:Y:S02]  /*79c0*/  DFMA R4, R164, UR8, R190 ;  /* 0x00000008a4047c2b */ /* 0x000fe400080000be */
[----:B------:R-:W-:Y:S02]  /*79d0*/  DFMA R20, R112, UR12, R20 ;  /* 0x0000000c70147c2b */ /* 0x000fe40008000014 */
[----:B------:R-:W-:Y:S02]  /*79e0*/  DFMA R22, R110, UR12, R22 ;  /* 0x0000000c6e167c2b */ /* 0x000fe40008000016 */
[----:B------:R-:W-:Y:S02]  /*79f0*/  DFMA R24, R104, UR12, R24 ;  /* 0x0000000c68187c2b */ /* 0x000fe40008000018 */
[----:B------:R-:W-:-:S02]  /*7a00*/  DFMA R4, R140, UR10, R4 ;  /* 0x0000000a8c047c2b */ /* 0x000fc40008000004 */
[----:B------:R-:W-:Y:S02]  /*7a10*/  DFMA R26, R102, UR12, R26 ;  /* 0x0000000c661a7c2b */ /* 0x000fe4000800001a */
[----:B------:R-:W-:Y:S02]  /*7a20*/  DFMA R10, R84, -UR14, R10 ;  /* 0x8000000e540a7c2b */ /* 0x000fe4000800000a */
[----:B------:R-:W-:Y:S02]  /*7a30*/  DMUL R28, R14, R8 ;  /* 0x000000080e1c7228 */ /* 0x000fe40000000000 */
[----:B------:R-:W-:Y:S02]  /*7a40*/  DFMA R4, R116, UR12, R4 ;  /* 0x0000000c74047c2b */ /* 0x000fe40008000004 */
[-C--:B------:R-:W-:Y:S02]  /*7a50*/  DMUL R60, R60, R176.reuse ;  /* 0x000000b03c3c7228 */ /* 0x080fe40000000000 */
[----:B------:R-:W-:-:S02]  /*7a60*/  DMUL R58, R58, R176 ;  /* 0x000000b03a3a7228 */ /* 0x000fc40000000000 */
[-C--:B------:R-:W-:Y:S02]  /*7a70*/  DMUL R56, R56, R176.reuse ;  /* 0x000000b038387228 */ /* 0x080fe40000000000 */
[----:B------:R-:W-:Y:S02]  /*7a80*/  DFMA R4, R92, -UR14, R4 ;  /* 0x8000000e5c047c2b */ /* 0x000fe40008000004 */
[----:B------:R-:W-:Y:S02]  /*7a90*/  DMUL R54, R54, R176 ;  /* 0x000000b036367228 */ /* 0x000fe40000000000 */
[----:B------:R-:W-:Y:S02]  /*7aa0*/  DFMA R6, R90, -UR14, R6 ;  /* 0x8000000e5a067c2b */ /* 0x000fe40008000006 */
[----:B------:R-:W-:Y:S02]  /*7ab0*/  DFMA R18, R82, -UR14, R18 ;  /* 0x8000000e52127c2b */ /* 0x000fe40008000012 */
[----:B------:R-:W-:-:S02]  /*7ac0*/  DFMA R20, R88, -UR14, R20 ;  /* 0x8000000e58147c2b */ /* 0x000fc40008000014 */
[----:B------:R-:W-:Y:S02]  /*7ad0*/  DFMA R22, R86, -UR14, R22 ;  /* 0x8000000e56167c2b */ /* 0x000fe40008000016 */
        /* <DEDUP_REMOVED lines=21> */
.L_x_116:
[----:B------:R-:W-:Y:S05]  /*7c30*/  BSYNC.RECONVERGENT B2 ;  /* 0x0000000000027941 */ /* 0x000fea0003800200 */
.L_x_115:
        /* <DEDUP_REMOVED lines=25> */
.L_x_118:
[----:B------:R-:W-:Y:S05]  /*7dd0*/  BSYNC.RECONVERGENT B2 ;  /* 0x0000000000027941 */ /* 0x000fea0003800200 */
.L_x_117:
        /* <DEDUP_REMOVED lines=21> */
.L_x_120:
[----:B------:R-:W-:Y:S05]  /*7f30*/  BSYNC.RECONVERGENT B2 ;  /* 0x0000000000027941 */ /* 0x000fea0003800200 */
.L_x_119:
        /* <DEDUP_REMOVED lines=31> */
.L_x_122:
[----:B------:R-:W-:Y:S05]  /*8130*/  BSYNC.RECONVERGENT B2 ;  /* 0x0000000000027941 */ /* 0x000fea0003800200 */
.L_x_121:
        /* <DEDUP_REMOVED lines=25> */
.L_x_124:
[----:B------:R-:W-:Y:S05]  /*82d0*/  BSYNC.RECONVERGENT B2 ;  /* 0x0000000000027941 */ /* 0x000fea0003800200 */
.L_x_123:
        /* <DEDUP_REMOVED lines=21> */
.L_x_126:
[----:B------:R-:W-:Y:S05]  /*8430*/  BSYNC.RECONVERGENT B2 ;  /* 0x0000000000027941 */ /* 0x000fea0003800200 */
.L_x_125:
        /* <DEDUP_REMOVED lines=31> */
.L_x_128:
[----:B------:R-:W-:Y:S05]  /*8630*/  BSYNC.RECONVERGENT B2 ;  /* 0x0000000000027941 */ /* 0x000fea0003800200 */
.L_x_127:
        /* <DEDUP_REMOVED lines=25> */
.L_x_130:
[----:B------:R-:W-:Y:S05]  /*87d0*/  BSYNC.RECONVERGENT B2 ;  /* 0x0000000000027941 */ /* 0x000fea0003800200 */
.L_x_129:
        /* <DEDUP_REMOVED lines=21> */
.L_x_132:
[----:B------:R-:W-:Y:S05]  /*8930*/  BSYNC.RECONVERGENT B2 ;  /* 0x0000000000027941 */ /* 0x000fea0003800200 */
.L_x_131:
[----:B------:R-:W-:Y:S01]  /*8940*/  UMOV UR8, 0x159e26af ;  /* 0x159e26af00087882 */ /* 0x000fe20000000000 */
[----:B------:R-:W-:Y:S01]  /*8950*/  UMOV UR9, 0x3fb7048d ;  /* 0x3fb7048d00097882 */ /* 0x000fe20000000000 */
[----:B------:R-:W-:Y:S01]  /*8960*/  UMOV UR10, 0x3aa30fa ;  /* 0x03aa30fa000a7882 */ /* 0x000fe20000000000 */
[----:B------:R-:W-:Y:S01]  /*8970*/  DFMA R172, R172, UR8, R200 ;  /* 0x00000008acac7c2b */ /* 0x000fe200080000c8 */
[----:B------:R-:W-:Y:S01]  /*8980*/  UMOV UR11, 0x3fdd05f7 ;  /* 0x3fdd05f7000b7882 */ /* 0x000fe20000000000 */
[----:B------:R-:W-:Y:S01]  /*8990*/  DFMA R168, R168, UR8, R202 ;  /* 0x00000008a8a87c2b */ /* 0x000fe200080000ca */
[----:B------:R-:W-:Y:S01]  /*89a0*/  UMOV UR12, 0x66666666 ;  /* 0x66666666000c7882 */ /* 0x000fe20000000000 */
[----:B------:R-:W-:Y:S01]  /*89b0*/  UMOV UR13, 0x3fe3a666 ;  /* 0x3fe3a666000d7882 */ /* 0x000fe20000000000 */
[----:B------:R-:W-:Y:S01]  /*89c0*/  DFMA R164, R164, UR8, R190 ;  /* 0x00000008a4a47c2b */ /* 0x000fe200080000be */
        /* <DEDUP_REMOVED lines=11> */
[----:B------:R-:W-:Y:S01]  /*8a80*/  MOV R8, 0x0 ;  /* 0x0000000000087802 */ /* 0x000fe20000000f00 */
[----:B------:R-:W-:Y:S01]  /*8a90*/  DFMA R168, R120, UR12, R168 ;  /* 0x0000000c78a87c2b */ /* 0x000fe200080000a8 */
[----:B------:R-:W-:Y:S01]  /*8aa0*/  IMAD.MOV.U32 R9, RZ, RZ, 0x3fd80000 ;  /* 0x3fd80000ff097424 */ /* 0x000fe200078e00ff */
[----:B------:R-:W-:Y:S01]  /*8ab0*/  DMUL R24, R42, R176 ;  /* 0x000000b02a187228 */ /* 0x000fe20000000000 */
[----:B------:R-:W-:Y:S01]  /*8ac0*/  BSSY.RECONVERGENT B2, `(.L_x_133) ;  /* 0x000006b000027945 */ /* 0x000fe20003800200 */
[----:B------:R-:W-:-:S02]  /*8ad0*/  DFMA R162, R138, UR10, R162 ;  /* 0x0000000a8aa27c2b */ /* 0x000fc400080000a2 */
[----:B------:R-:W-:Y:S02]  /*8ae0*/  DFMA R172, R100, -UR14, R172 ;  /* 0x8000000e64ac7c2b */ /* 0x000fe400080000ac */
[----:B------:R-:W-:Y:S02]  /*8af0*/  DFMA R168, R96, -UR14, R168 ;  /* 0x8000000e60a87c2b */ /* 0x000fe400080000a8 */
[----:B------:R-:W-:Y:S02]  /*8b00*/  DFMA R164, R116, UR12, R164 ;  /* 0x0000000c74a47c2b */ /* 0x000fe400080000a4 */
[----:B------:R-:W-:Y:S02]  /*8b10*/  DFMA R162, R114, UR12, R162 ;  /* 0x0000000c72a27c2b */ /* 0x000fe400080000a2 */
[----:B------:R-:W-:Y:S02]  /*8b20*/  DFMA R172, R76, UR16, R172 ;  /* 0x000000104cac7c2b */ /* 0x000fe400080000ac */
[----:B------:R-:W-:-:S02]  /*8b30*/  DFMA R168, R72, UR16, R168 ;  /* 0x0000001048a87c2b */ /* 0x000fc400080000a8 */
[----:B------:R-:W-:Y:S02]  /*8b40*/  DMUL R72, R44, R176 ;  /* 0x000000b02c487228 */ /* 0x000fe40000000000 */
[----:B------:R-:W-:Y:S02]  /*8b50*/  DFMA R164, R92, -UR14, R164 ;  /* 0x8000000e5ca47c2b */ /* 0x000fe400080000a4 */
[----:B------:R-:W-:Y:S02]  /*8b60*/  DFMA R24, R24, UR18, R172 ;  /* 0x0000001218187c2b */ /* 0x000fe400080000ac */
[----:B------:R-:W-:Y:S02]  /*8b70*/  DFMA R162, R90, -UR14, R162 ;  /* 0x8000000e5aa27c2b */ /* 0x000fe400080000a2 */
[----:B------:R-:W-:Y:S02]  /*8b80*/  DFMA R72, R72, UR18, R168 ;  /* 0x0000001248487c2b */ /* 0x000fe400080000a8 */
[----:B------:R-:W-:-:S02]  /*8b90*/  DFMA R164, R60, UR16, R164 ;  /* 0x000000103ca47c2b */ /* 0x000fc400080000a4 */
[----:B------:R-:W-:Y:S02]  /*8ba0*/  DADD R68, -R68, R24 ;  /* 0x0000000044447229 */ /* 0x000fe40000000118 */
[----:B------:R-:W-:Y:S02]  /*8bb0*/  DMUL R22, R22, R176 ;  /* 0x000000b016167228 */ /* 0x000fe40000000000 */
[--C-:B------:R-:W-:Y:S02]  /*8bc0*/  DADD R28, R28, R212.reuse ;  /* 0x000000001c1c7229 */ /* 0x100fe400000000d4 */
[----:B------:R-:W-:Y:S02]  /*8bd0*/  DADD R212, R18, -R212 ;  /* 0x0000000012d47229 */ /* 0x000fe400000008d4 */
[----:B------:R-:W-:Y:S02]  /*8be0*/  DADD R64, -R64, R72 ;  /* 0x0000000040407229 */ /* 0x000fe40000000148 */
[----:B------:R-:W-:-:S02]  /*8bf0*/  DMUL R68, R68, R68 ;  /* 0x0000004444447228 */ /* 0x000fc40000000000 */
[----:B------:R-:W-:Y:S02]  /*8c00*/  DFMA R162, R58, UR16, R162 ;  /* 0x000000103aa27c2b */ /* 0x000fe400080000a2 */
[----:B------:R-:W-:Y:S02]  /*8c10*/  DFMA R18, R22, UR18, R164 ;  /* 0x0000001216127c2b */ /* 0x000fe400080000a4 */
[----:B------:R-:W-:Y:S02]  /*8c20*/  DMUL R20, R20, R176 ;  /* 0x000000b014147228 */ /* 0x000fe40000000000 */
[----:B------:R-:W-:Y:S02]  /*8c30*/  DFMA R68, R64, R64, R68 ;  /* 0x000000404044722b */ /* 0x000fe40000000044 */
[----:B------:R-:W-:Y:S02]  /*8c40*/  DFMA R156, R156, UR8, R186 ;  /* 0x000000089c9c7c2b */ /* 0x000fe400080000ba */
[----:B------:R-:W-:-:S02]  /*8c50*/  DADD R44, -R44, R18 ;  /* 0x000000002c2c7229 */ /* 0x000fc40000000112 */
[----:B------:R-:W-:Y:S02]  /*8c60*/  DFMA R20, R20, UR18, R162 ;  /* 0x0000001214147c2b */ /* 0x000fe400080000a2 */
[----:B------:R-:W-:Y:S02]  /*8c70*/  DFMA R154, R154, UR8, R184 ;  /* 0x000000089a9a7c2b */ /* 0x000fe400080000b8 */
[----:B------:R-:W-:Y:S02]  /*8c80*/  DFMA R156, R132, UR10, R156 ;  /* 0x0000000a849c7c2b */ /* 0x000fe4000800009c */
[----:B------:R-:W-:Y:S02]  /*8c90*/  DFMA R68, R44, R44, R68 ;  /* 0x0000002c2c44722b */ /* 0x000fe40000000044 */
[----:B------:R-:W-:Y:S02]  /*8ca0*/  DADD R14, -R42, R20 ;  /* 0x000000002a0e7229 */ /* 0x000fe40000000114 */
[----:B------:R-:W-:-:S02]  /*8cb0*/  DFMA R152, R152, UR8, R182 ;  /* 0x0000000898987c2b */ /* 0x000fc400080000b6 */
[----:B------:R-:W-:Y:S02]  /*8cc0*/  DFMA R150, R150, UR8, R180 ;  /* 0x0000000896967c2b */ /* 0x000fe400080000b4 */
[----:B------:R-:W-:Y:S02]  /*8cd0*/  DFMA R166, R166, UR8, R198 ;  /* 0x00000008a6a67c2b */ /* 0x000fe400080000c6 */
[----:B------:R-:W-:Y:S02]  /*8ce0*/  DFMA R14, R14, R14, R68 ;  /* 0x0000000e0e0e722b */ /* 0x000fe40000000044 */
[----:B------:R-:W-:Y:S02]  /*8cf0*/  DFMA R170, R170, UR8, R196 ;  /* 0x00000008aaaa7c2b */ /* 0x000fe400080000c4 */
[----:B------:R-:W-:Y:S02]  /*8d00*/  DFMA R160, R160, UR8, R194 ;  /* 0x00000008a0a07c2b */ /* 0x000fe400080000c2 */
        /* <DEDUP_REMOVED lines=8> */
[----:B------:R-:W-:Y:S02]  /*8d90*/  DFMA R166, R142, UR10, R166 ;  /* 0x0000000a8ea67c2b */ /* 0x000fe400080000a6 */
[----:B------:R-:W-:-:S02]  /*8da0*/  DFMA R170, R146, UR10, R170 ;  /* 0x0000000a92aa7c2b */ /* 0x000fc400080000aa */
[----:B------:R-:W-:Y:S02]  /*8db0*/  DFMA R160, R136, UR10, R160 ;  /* 0x0000000a88a07c2b */ /* 0x000fe400080000a0 */
[----:B0-----:R-:W-:Y:S02]  /*8dc0*/  DMUL R4, R12, R12 ;  /* 0x0000000c0c047228 */ /* 0x001fe40000000000 */
[----:B------:R-:W-:Y:S02]  /*8dd0*/  DFMA R158, R134, UR10, R158 ;  /* 0x0000000a869e7c2b */ /* 0x000fe4000800009e */
[----:B------:R-:W-:Y:S02]  /*8de0*/  DFMA R154, R106, UR12, R154 ;  /* 0x0000000c6a9a7c2b */ /* 0x000fe4000800009a */
[----:B------:R-:W-:Y:S02]  /*8df0*/  DFMA R152, R104, UR12, R152 ;  /* 0x0000000c68987c2b */ /* 0x000fe40008000098 */
[----:B------:R-:W-:-:S02]  /*8e00*/  DFMA R4, R14, -R4, 1 ;  /* 0x3ff000000e04742b */ /* 0x000fc40000000804 */
[----:B------:R-:W-:Y:S02]  /*8e10*/  DFMA R150, R102, UR12, R150 ;  /* 0x0000000c66967c2b */ /* 0x000fe40008000096 */
[----:B------:R-:W-:Y:S02]  /*8e20*/  DFMA R156, R84, -UR14, R156 ;  /* 0x8000000e549c7c2b */ /* 0x000fe4000800009c */
[----:B------:R-:W-:Y:S02]  /*8e30*/  DFMA R166, R118, UR12, R166 ;  /* 0x0000000c76a67c2b */ /* 0x000fe400080000a6 */
[----:B------:R-:W-:Y:S02]  /*8e40*/  DFMA R8, R4, R8, 0.5 ;  /* 0x3fe000000408742b */ /* 0x000fe40000000008 */
[----:B------:R-:W-:Y:S02]  /*8e50*/  DMUL R4, R12, R4 ;  /* 0x000000040c047228 */ /* 0x000fe40000000000 */
[----:B------:R-:W-:-:S02]  /*8e60*/  DFMA R170, R122, UR12, R170 ;  /* 0x0000000c7aaa7c2b */ /* 0x000fc400080000aa */
[----:B------:R-:W-:Y:S02]  /*8e70*/  DFMA R160, R112, UR12, R160 ;  /* 0x0000000c70a07c2b */ /* 0x000fe400080000a0 */
[----:B------:R-:W-:Y:S02]  /*8e80*/  DFMA R158, R110, UR12, R158 ;  /* 0x0000000c6e9e7c2b */ /* 0x000fe4000800009e */
[----:B------:R-:W-:Y:S02]  /*8e90*/  DFMA R154, R82, -UR14, R154 ;  /* 0x8000000e529a7c2b */ /* 0x000fe4000800009a */
[----:B------:R-:W-:Y:S02]  /*8ea0*/  DFMA R8, R8, R4, R12 ;  /* 0x000000040808722b */ /* 0x000fe4000000000c */
[----:B------:R-:W-:Y:S02]  /*8eb0*/  DADD R26, R26, R6 ;  /* 0x000000001a1a7229 */ /* 0x000fe40000000006 */
[----:B------:R-:W-:-:S02]  /*8ec0*/  DFMA R152, R80, -UR14, R152 ;  /* 0x8000000e50987c2b */ /* 0x000fc40008000098 */
[----:B------:R-:W-:Y:S02]  /*8ed0*/  DFMA R150, R78, -UR14, R150 ;  /* 0x8000000e4e967c2b */ /* 0x000fe40008000096 */
[----:B------:R-:W-:Y:S02]  /*8ee0*/  DFMA R156, R52, UR16, R156 ;  /* 0x00000010349c7c2b */ /* 0x000fe4000800009c */
[----:B------:R-:W-:Y:S01]  /*8ef0*/  DMUL R28, R28, R176 ;  /* 0x000000b01c1c7228 */ /* 0x000fe20000000000 */
[----:B------:R-:W-:Y:S01]  /*8f00*/  VIADD R5, R9, 0xfff00000 ;  /* 0xfff0000009057836 */ /* 0x000fe20000000000 */
[----:B------:R-:W-:Y:S01]  /*8f10*/  DADD R6, R16, -R6 ;  /* 0x0000000010067229 */ /* 0x000fe20000000806 */
[----:B------:R-:W-:Y:S01]  /*8f20*/  MOV R4, R8 ;  /* 0x0000000800047202 */ /* 0x000fe20000000f00 */
[----:B------:R-:W-:Y:S02]  /*8f30*/  DFMA R166, R94, -UR14, R166 ;  /* 0x8000000e5ea67c2b */ /* 0x000fe400080000a6 */
[----:B------:R-:W-:-:S02]  /*8f40*/  DFMA R170, R98, -UR14, R170 ;  /* 0x8000000e62aa7c2b */ /* 0x000fc400080000aa */
[----:B------:R-:W-:Y:S02]  /*8f50*/  DFMA R160, R88, -UR14, R160 ;  /* 0x8000000e58a07c2b */ /* 0x000fe400080000a0 */
[----:B------:R-:W-:Y:S02]  /*8f60*/  DFMA R158, R86, -UR14, R158 ;  /* 0x8000000e569e7c2b */ /* 0x000fe4000800009e */
[----:B------:R-:W-:Y:S02]  /*8f70*/  DFMA R154, R50, UR16, R154 ;  /* 0x00000010329a7c2b */ /* 0x000fe4000800009a */
[----:B------:R-:W-:Y:S02]  /*8f80*/  DMUL R50, R14, R8 ;  /* 0x000000080e327228 */ /* 0x000fe40000000000 */
[----:B------:R-:W-:Y:S02]  /*8f90*/  DMUL R22, R26, R176 ;  /* 0x000000b01a167228 */ /* 0x000fe40000000000 */
[----:B------:R-:W-:-:S02]  /*8fa0*/  DFMA R152, R48, UR16, R152 ;  /* 0x0000001030987c2b */ /* 0x000fc40008000098 */
[----:B------:R-:W-:Y:S02]  /*8fb0*/  DFMA R44, R46, UR16, R150 ;  /* 0x000000102e2c7c2b */ /* 0x000fe40008000096 */
[----:B------:R-:W-:Y:S02]  /*8fc0*/  DFMA R26, R28, UR18, R156 ;  /* 0x000000121c1a7c2b */ /* 0x000fe4000800009c */
[----:B------:R-:W-:Y:S02]  /*8fd0*/  DFMA R166, R70, UR16, R166 ;  /* 0x0000001046a67c2b */ /* 0x000fe400080000a6 */
[----:B------:R-:W-:Y:S02]  /*8fe0*/  DFMA R170, R74, UR16, R170 ;  /* 0x000000104aaa7c2b */ /* 0x000fe400080000aa */
[----:B------:R-:W-:Y:S02]  /*8ff0*/  DFMA R160, R56, UR16, R160 ;  /* 0x0000001038a07c2b */ /* 0x000fe400080000a0 */
[----:B------:R-:W-:-:S02]  /*9000*/  DFMA R158, R54, UR16, R158 ;  /* 0x00000010369e7c2b */ /* 0x000fc4000800009e */
[-C--:B------:R-:W-:Y:S02]  /*9010*/  DMUL R16, R212, R176.reuse ;  /* 0x000000b0d4107228 */ /* 0x080fe40000000000 */
[-C--:B------:R-:W-:Y:S02]  /*9020*/  DMUL R48, R40, R176.reuse ;  /* 0x000000b028307228 */ /* 0x080fe40000000000 */
[-C--:B------:R-:W-:Y:S02]  /*9030*/  DMUL R46, R38, R176.reuse ;  /* 0x000000b0262e7228 */ /* 0x080fe40000000000 */
[-C--:B------:R-:W-:Y:S02]  /*9040*/  DMUL R28, R32, R176.reuse ;  /* 0x000000b0201c7228 */ /* 0x080fe40000000000 */
[-C--:B------:R-:W-:Y:S02]  /*9050*/  DMUL R42, R30, R176.reuse ;  /* 0x000000b01e2a7228 */ /* 0x080fe40000000000 */
[----:B------:R-:W-:-:S02]  /*9060*/  DMUL R6, R6, R176 ;  /* 0x000000b006067228 */ /* 0x000fc40000000000 */
[----:B------:R-:W-:Y:S02]  /*9070*/  DFMA R10, R50, -R50, R14 ;  /* 0x80000032320a722b */ /* 0x000fe4000000000e */
[----:B------:R-:W-:Y:S02]  /*9080*/  DFMA R22, R22, UR18, R154 ;  /* 0x0000001216167c2b */ /* 0x000fe4000800009a */
[----:B------:R-:W-:Y:S02]  /*9090*/  DFMA R16, R16, UR18, R152 ;  /* 0x0000001210107c2b */ /* 0x000fe40008000098 */
[----:B------:R-:W-:Y:S02]  /*90a0*/  DFMA R48, R48, UR18, R166 ;  /* 0x0000001230307c2b */ /* 0x000fe400080000a6 */
[----:B------:R-:W-:Y:S02]  /*90b0*/  DFMA R46, R46, UR18, R170 ;  /* 0x000000122e2e7c2b */ /* 0x000fe400080000aa */
[----:B------:R-:W-:-:S02]  /*90c0*/  DFMA R28, R28, UR18, R160 ;  /* 0x000000121c1c7c2b */ /* 0x000fc400080000a0 */
        /* <DEDUP_REMOVED lines=10> */
.L_x_134:
[----:B------:R-:W-:Y:S05]  /*9170*/  BSYNC.RECONVERGENT B2 ;  /* 0x0000000000027941 */ /* 0x000fea0003800200 */
.L_x_133:
[----:B------:R-:W-:Y:S01]  /*9180*/  DADD R66, -R66, R46 ;  /* 0x0000000042427229 */ /* 0x000fe2000000012e */
[----:B------:R-:W-:Y:S01]  /*9190*/  MOV R8, 0x0 ;  /* 0x0000000000087802 */ /* 0x000fe20000000f00 */
[----:B------:R-:W-:Y:S01]  /*91a0*/  DADD R62, -R62, R48 ;  /* 0x000000003e3e7229 */ /* 0x000fe20000000130 */
[----:B------:R-:W-:Y:S01]  /*91b0*/  IMAD.MOV.U32 R9, RZ, RZ, 0x3fd80000 ;  /* 0x3fd80000ff097424 */ /* 0x000fe200078e00ff */
[----:B------:R-:W-:Y:S01]  /*91c0*/  DADD R40, -R40, R26 ;  /* 0x0000000028287229 */ /* 0x000fe2000000011a */
[----:B------:R-:W-:Y:S01]  /*91d0*/  MOV R50, R7 ;  /* 0x0000000700327202 */ /* 0x000fe20000000f00 */
[----:B------:R-:W-:Y:S01]  /*91e0*/  DADD R38, -R38, R22 ;  /* 0x0000000026267229 */ /* 0x000fe20000000116 */
[----:B------:R-:W-:Y:S01]  /*91f0*/  MOV R3, RZ ;  /* 0x000000ff00037202 */ /* 0x000fe20000000f00 */
[----:B------:R-:W-:Y:S01]  /*9200*/  DMUL R66, R66, R66 ;  /* 0x0000004242427228 */ /* 0x000fe20000000000 */
[----:B------:R-:W-:Y:S01]  /*9210*/  BSSY.RECONVERGENT B2, `(.L_x_135) ;  /* 0x000001e000027945 */ /* 0x000fe20003800200 */
[----:B------:R-:W-:-:S06]  /*9220*/  DSETP.MAX.AND P0, P1, RZ, R6, PT ;  /* 0x00000006ff00722a */ /* 0x000fcc000390f000 */
[----:B------:R-:W-:-:S08]  /*9230*/  DFMA R66, R62, R62, R66 ;  /* 0x0000003e3e42722b */ /* 0x000fd00000000042 */
[----:B------:R-:W-:-:S08]  /*9240*/  DFMA R66, R40, R40, R66 ;  /* 0x000000282842722b */ /* 0x000fd00000000042 */
[----:B------:R-:W-:Y:S01]  /*9250*/  DFMA R14, R38, R38, R66 ;  /* 0x00000026260e722b */ /* 0x000fe20000000042 */
[----:B------:R-:W-:Y:S02]  /*9260*/  IMAD.MOV.U32 R39, RZ, RZ, R6 ;  /* 0x000000ffff277224 */ /* 0x000fe400078e0006 */
[----:B------:R-:W-:-:S03]  /*9270*/  IMAD.MOV.U32 R38, RZ, RZ, RZ ;  /* 0x000000ffff267224 */ /* 0x000fc600078e00ff */
[----:B------:R-:W0:Y:S02]  /*9280*/  MUFU.RSQ64H R13, R15 ;  /* 0x0000000f000d7308 */ /* 0x000e240000001c00 */
[----:B------:R-:W-:Y:S02]  /*9290*/  SEL R38, R38, R39, P0 ;  /* 0x0000002726267207 */ /* 0x000fe40000000000 */
[----:B------:R-:W-:Y:S01]  /*92a0*/  VIADD R12, R15, 0xfcb00000 ;  /* 0xfcb000000f0c7836 */ /* 0x000fe20000000000 */
[----:B------:R-:W-:Y:S02]  /*92b0*/  FSEL R39, R3, R50, P0 ;  /* 0x0000003203277208 */ /* 0x000fe40000000000 */
[----:B------:R-:W-:Y:S02]  /*92c0*/  @P1 LOP3.LUT R39, R50, 0x80000, RZ, 0xfc, !PT ;  /* 0x0008000032271812 */ /* 0x000fe400078efcff */
[----:B------:R-:W-:Y:S01]  /*92d0*/  ISETP.GE.U32.AND P0, PT, R12, 0x7ca00000, PT ;  /* 0x7ca000000c00780c */ /* 0x000fe20003f06070 */
[----:B0-----:R-:W-:-:S08]  /*92e0*/  DMUL R4, R12, R12 ;  /* 0x0000000c0c047228 */ /* 0x001fd00000000000 */
[----:B------:R-:W-:-:S08]  /*92f0*/  DFMA R4, R14, -R4, 1 ;  /* 0x3ff000000e04742b */ /* 0x000fd00000000804 */
[----:B------:R-:W-:Y:S02]  /*9300*/  DFMA R8, R4, R8, 0.5 ;  /* 0x3fe000000408742b */ /* 0x000fe40000000008 */
[----:B------:R-:W-:-:S08]  /*9310*/  DMUL R4, R12, R4 ;  /* 0x000000040c047228 */ /* 0x000fd00000000000 */
[----:B------:R-:W-:-:S08]  /*9320*/  DFMA R8, R8, R4, R12 ;  /* 0x000000040808722b */ /* 0x000fd0000000000c */
[----:B------:R-:W-:Y:S02]  /*9330*/  DMUL R40, R14, R8 ;  /* 0x000000080e287228 */ /* 0x000fe40000000000 */
[----:B------:R-:W-:Y:S02]  /*9340*/  VIADD R5, R9, 0xfff00000 ;  /* 0xfff0000009057836 */ /* 0x000fe40000000000 */
[----:B------:R-:W-:-:S04]  /*9350*/  IMAD.MOV.U32 R4, RZ, RZ, R8 ;  /* 0x000000ffff047224 */ /* 0x000fc800078e0008 */
        /* <DEDUP_REMOVED lines=9> */
.L_x_136:
[----:B------:R-:W-:Y:S05]  /*93f0*/  BSYNC.RECONVERGENT B2 ;  /* 0x0000000000027941 */ /* 0x000fea0003800200 */
.L_x_135:
[----:B------:R-:W-:Y:S01]  /*9400*/  DADD R34, -R34, R42 ;  /* 0x0000000022227229 */ /* 0x000fe2000000012a */
[----:B------:R-:W-:Y:S01]  /*9410*/  IMAD.MOV.U32 R8, RZ, RZ, 0x0 ;  /* 0x00000000ff087424 */ /* 0x000fe200078e00ff */
[----:B------:R-:W-:Y:S01]  /*9420*/  DADD R36, -R36, R28 ;  /* 0x0000000024247229 */ /* 0x000fe2000000011c */
[----:B------:R-:W-:Y:S01]  /*9430*/  IMAD.MOV.U32 R9, RZ, RZ, 0x3fd80000 ;  /* 0x3fd80000ff097424 */ /* 0x000fe200078e00ff */
[----:B------:R-:W-:Y:S01]  /*9440*/  DADD R32, -R32, R16 ;  /* 0x0000000020207229 */ /* 0x000fe20000000110 */
[----:B------:R-:W-:Y:S01]  /*9450*/  BSSY.RECONVERGENT B2, `(.L_x_137) ;  /* 0x0000021000027945 */ /* 0x000fe20003800200 */
[----:B------:R-:W-:Y:S02]  /*9460*/  DADD R30, -R30, R44 ;  /* 0x000000001e1e7229 */ /* 0x000fe4000000012c */
[----:B------:R-:W-:Y:S02]  /*9470*/  DMUL R34, R34, R34 ;  /* 0x0000002222227228 */ /* 0x000fe40000000000 */
[----:B------:R-:W-:-:S06]  /*9480*/  DSETP.GT.AND P0, PT, R6, R38, PT ;  /* 0x000000260600722a */ /* 0x000fcc0003f04000 */
[----:B------:R-:W-:-:S08]  /*9490*/  DFMA R34, R36, R36, R34 ;  /* 0x000000242422722b */ /* 0x000fd00000000022 */
[----:B------:R-:W-:-:S08]  /*94a0*/  DFMA R34, R32, R32, R34 ;  /* 0x000000202022722b */ /* 0x000fd00000000022 */
[----:B------:R-:W-:Y:S01]  /*94b0*/  DFMA R14, R30, R30, R34 ;  /* 0x0000001e1e0e722b */ /* 0x000fe20000000022 */
[----:B------:R-:W-:Y:S02]  /*94c0*/  FSEL R30, R6, R38, P0 ;  /* 0x00000026061e7208 */ /* 0x000fe40000000000 */
[----:B------:R-:W-:-:S03]  /*94d0*/  FSEL R31, R7, R39, P0 ;  /* 0x00000027071f7208 */ /* 0x000fc60000000000 */
        /* <DEDUP_REMOVED lines=22> */
[----:B------:R-:W-:Y:S01]  /*9640*/  IMAD.MOV.U32 R4, RZ, RZ, R6 ;  /* 0x000000ffff047224 */ /* 0x000fe200078e0006 */
[----:B------:R-:W-:-:S07]  /*9650*/  MOV R5, R7 ;  /* 0x0000000700057202 */ /* 0x000fce0000000f00 */
.L_x_138:
[----:B------:R-:W-:Y:S05]  /*9660*/  BSYNC.RECONVERGENT B2 ;  /* 0x0000000000027941 */ /* 0x000fea0003800200 */
.L_x_137:
[----:B------:R-:W-:Y:S01]  /*9670*/  DSETP.GT.AND P0, PT, R4, R30, PT ;  /* 0x0000001e0400722a */ /* 0x000fe20003f04000 */
[----:B------:R-:W-:Y:S01]  /*9680*/  IMAD.MOV.U32 R8, RZ, RZ, -0x26284245 ;  /* 0xd9d7bdbbff087424 */ /* 0x000fe200078e00ff */
[----:B------:R-:W-:Y:S01]  /*9690*/  BSSY.RECONVERGENT B2, `(.L_x_139) ;  /* 0x000008d000027945 */ /* 0x000fe20003800200 */
[----:B------:R-:W-:-:S03]  /*96a0*/  IMAD.MOV.U32 R9, RZ, RZ, 0x3ddb7cdf ;  /* 0x3ddb7cdfff097424 */ /* 0x000fc600078e00ff */
[----:B------:R-:W-:Y:S02]  /*96b0*/  FSEL R10, R4, R30, P0 ;  /* 0x0000001e040a7208 */ /* 0x000fe40000000000 */
[----:B------:R-:W-:-:S06]  /*96c0*/  FSEL R11, R5, R31, P0 ;  /* 0x0000001f050b7208 */ /* 0x000fcc0000000000 */
[----:B------:R-:W-:-:S14]  /*96d0*/  DSETP.GEU.AND P0, PT, R10, R8, PT ;  /* 0x000000080a00722a */ /* 0x000fdc0003f0e000 */
[----:B------:R-:W-:Y:S05]  /*96e0*/  @P0 BRA `(.L_x_140) ;  /* 0x0000000000a00947 */ /* 0x000fea0003800000 */
[----:B------:R0:W-:Y:S01]  /*96f0*/  STG.E.64 desc[UR6][R174.64], R72 ;  /* 0x00000048ae007986 */ /* 0x0001e2000c101b06 */
[----:B------:R-:W-:Y:S01]  /*9700*/  UMOV UR8, 0x33333333 ;  /* 0x3333333300087882 */ /* 0x000fe20000000000 */
[----:B------:R-:W-:Y:S01]  /*9710*/  UMOV UR9, 0x3ff33333 ;  /* 0x3ff3333300097882 */ /* 0x000fe20000000000 */
[----:B------:R-:W-:Y:S01]  /*9720*/  MOV R180, R44 ;  /* 0x0000002c00b47202 */ /* 0x000fe20000000f00 */
[----:B------:R0:W-:Y:S01]  /*9730*/  STG.E.64 desc[UR6][R174.64+0x8], R24 ;  /* 0x00000818ae007986 */ /* 0x0001e2000c101b06 */
[----:B------:R-:W-:Y:S01]  /*9740*/  DMUL R176, R176, UR8 ;  /* 0x00000008b0b07c28 */ /* 0x000fe20008000000 */
[----:B------:R-:W-:Y:S01]  /*9750*/  IMAD.MOV.U32 R181, RZ, RZ, R45 ;  /* 0x000000ffffb57224 */ /* 0x000fe200078e002d */
[----:B------:R-:W-:Y:S01]  /*9760*/  MOV R183, R17 ;  /* 0x0000001100b77202 */ /* 0x000fe20000000f00 */
[----:B------:R0:W-:Y:S01]  /*9770*/  STG.E.64 desc[UR6][R174.64+0x10], R18 ;  /* 0x00001012ae007986 */ /* 0x0001e2000c101b06 */
[----:B------:R-:W-:Y:S01]  /*9780*/  IMAD.MOV.U32 R182, RZ, RZ, R16 ;  /* 0x000000ffffb67224 */ /* 0x000fe200078e0010 */
[----:B------:R-:W-:Y:S01]  /*9790*/  MOV R194, R28 ;  /* 0x0000001c00c27202 */ /* 0x000fe20000000f00 */
[----:B------:R-:W-:Y:S01]  /*97a0*/  IMAD.MOV.U32 R192, RZ, RZ, R42 ;  /* 0x000000ffffc07224 */ /* 0x000fe200078e002a */
        /* <DEDUP_REMOVED lines=21> */
[----:B------:R-:W-:-:S02]  /*9900*/  IMAD.MOV.U32 R200, RZ, RZ, R24 ;  /* 0x000000ffffc87224 */ /* 0x000fc400078e0018 */
[----:B------:R-:W-:Y:S01]  /*9910*/  IMAD.MOV.U32 R202, RZ, RZ, R72 ;  /* 0x000000ffffca7224 */ /* 0x000fe200078e0048 */
[----:B------:R0:W-:Y:S01]  /*9920*/  STG.E.64 desc[UR6][R174.64+0x48], R42 ;  /* 0x0000482aae007986 */ /* 0x0001e2000c101b06 */
[----:B------:R-:W-:-:S03]  /*9930*/  IMAD.MOV.U32 R203, RZ, RZ, R73 ;  /* 0x000000ffffcb7224 */ /* 0x000fc600078e0049 */
[----:B------:R0:W-:Y:S04]  /*9940*/  STG.E.64 desc[UR6][R174.64+0x50], R16 ;  /* 0x00005010ae007986 */ /* 0x0001e8000c101b06 */
[----:B------:R0:W-:Y:S01]  /*9950*/  STG.E.64 desc[UR6][R174.64+0x58], R44 ;  /* 0x0000582cae007986 */ /* 0x0001e2000c101b06 */
[----:B------:R-:W-:Y:S05]  /*9960*/  BRA `(.L_x_141) ;  /* 0x00000004007c7947 */ /* 0x000fea0003800000 */
.L_x_140:
[----:B------:R-:W0:Y:S01]  /*9970*/  MUFU.RCP64H R5, R11 ;  /* 0x0000000b00057308 */ /* 0x000e220000001800 */
[----:B------:R-:W-:Y:S01]  /*9980*/  MOV R4, 0x1 ;  /* 0x0000000100047802 */ /* 0x000fe20000000f00 */
[----:B------:R-:W-:Y:S05]  /*9990*/  BSSY.RECONVERGENT B3, `(.L_x_142) ;  /* 0x0000012000037945 */ /* 0x000fea0003800200 */
        /* <DEDUP_REMOVED lines=10> */
[----:B------:R-:W-:Y:S05]  /*9a40*/  @P0 BRA `(.L_x_143) ;  /* 0x0000000000180947 */ /* 0x000fea0003800000 */
[----:B------:R-:W-:Y:S01]  /*9a50*/  IMAD.MOV.U32 R8, RZ, RZ, R10 ;  /* 0x000000ffff087224 */ /* 0x000fe200078e000a */
[----:B------:R-:W-:Y:S01]  /*9a60*/  MOV R6, 0xd9d7bdbb ;  /* 0xd9d7bdbb00067802 */ /* 0x000fe20000000f00 */
[----:B------:R-:W-:Y:S01]  /*9a70*/  IMAD.MOV.U32 R5, RZ, RZ, R11 ;  /* 0x000000ffff057224 */ /* 0x000fe200078e000b */
[----:B------:R-:W-:Y:S01]  /*9a80*/  MOV R4, 0x9ab0 ;  /* 0x00009ab000047802 */ /* 0x000fe20000000f00 */
[----:B------:R-:W-:-:S07]  /*9a90*/  IMAD.MOV.U32 R3, RZ, RZ, 0x3ddb7cdf ;  /* 0x3ddb7cdfff037424 */ /* 0x000fce00078e00ff */
[----:B------:R-:W-:Y:S05]  /*9aa0*/  CALL.REL.NOINC `($__internal_0_$__cuda_sm20_div_rn_f64_full) ;  /* 0x0000009400a47944 */ /* 0x000fea0003c00000 */
.L_x_143:
[----:B------:R-:W-:Y:S05]  /*9ab0*/  BSYNC.RECONVERGENT B3 ;  /* 0x0000000000037941 */ /* 0x000fea0003800200 */
.L_x_142:
[----:B------:R-:W-:Y:S01]  /*9ac0*/  DSETP.NEU.AND P0, PT, R6, RZ, PT ;  /* 0x000000ff0600722a */ /* 0x000fe20003f0d000 */
[----:B------:R-:W-:-:S13]  /*9ad0*/  BSSY.RECONVERGENT B1, `(.L_x_144) ;  /* 0x0000009000017945 */ /* 0x000fda0003800200 */
[----:B------:R-:W-:Y:S01]  /*9ae0*/  @!P0 CS2R R4, SRZ ;  /* 0x0000000000048805 */ /* 0x000fe2000001ff00 */
[----:B------:R-:W-:Y:S06]  /*9af0*/  @!P0 BRA `(.L_x_145) ;  /* 0x0000000000188947 */ /* 0x000fec0003800000 */
[----:B------:R-:W-:Y:S01]  /*9b00*/  DADD R50, -RZ, |R6| ;  /* 0x00000000ff327229 */ /* 0x000fe20000000506 */
[----:B------:R-:W-:-:S10]  /*9b10*/  MOV R4, 0x9b30 ;  /* 0x00009b3000047802 */ /* 0x000fd40000000f00 */
[----:B------:R-:W-:Y:S05]  /*9b20*/  CALL.REL.NOINC `($_Z7drawImgP5pixelP9bodyStateS2_P7vector2iidb$__internal_accurate_pow) ;  /* 0x0000009c00b87944 */ /* 0x000fea0003c00000 */
[----:B------:R-:W-:-:S04]  /*9b30*/  ISETP.GE.AND P0, PT, R7, RZ, PT ;  /* 0x000000ff0700720c */ /* 0x000fc80003f06270 */
[----:B------:R-:W-:Y:S02]  /*9b40*/  FSEL R4, R3, RZ, P0 ;  /* 0x000000ff03047208 */ /* 0x000fe40000000000 */
[----:B------:R-:W-:-:S07]  /*9b50*/  FSEL R5, R8, -QNAN , P0 ;  /* 0xfff8000008057808 */ /* 0x000fce0000000000 */
.L_x_145:
[----:B------:R-:W-:Y:S05]  /*9b60*/  BSYNC.RECONVERGENT B1 ;  /* 0x0000000000017941 */ /* 0x000fea0003800200 */
.L_x_144:
[----:B------:R-:W-:Y:S01]  /*9b70*/  IMAD.MOV.U32 R10, RZ, RZ, -0x66666666 ;  /* 0x9999999aff0a7424 */ /* 0x000fe200078e00ff */
[----:B------:R-:W-:Y:S01]  /*9b80*/  MOV R11, 0x3fc99999 ;  /* 0x3fc99999000b7802 */ /* 0x000fe20000000f00 */
[----:B------:R-:W-:Y:S01]  /*9b90*/  BSSY.RECONVERGENT B1, `(.L_x_146) ;  /* 0x000000c000017945 */ /* 0x000fe20003800200 */
[----:B------:R-:W-:-:S04]  /*9ba0*/  DSETP.NEU.AND P1, PT, R6, 1, PT ;  /* 0x3ff000000600742a */ /* 0x000fc80003f2d000 */
[----:B------:R-:W-:-:S10]  /*9bb0*/  DADD R8, R6, R10 ;  /* 0x0000000006087229 */ /* 0x000fd4000000000a */
[----:B------:R-:W-:-:S04]  /*9bc0*/  LOP3.LUT R8, R9, 0x7ff00000, RZ, 0xc0, !PT ;  /* 0x7ff0000009087812 */ /* 0x000fc800078ec0ff */
[----:B------:R-:W-:-:S13]  /*9bd0*/  ISETP.NE.AND P0, PT, R8, 0x7ff00000, PT ;  /* 0x7ff000000800780c */ /* 0x000fda0003f05270 */
[----:B------:R-:W-:Y:S05]  /*9be0*/  @P0 BRA `(.L_x_147) ;  /* 0x0000000000180947 */ /* 0x000fea0003800000 */
[----:B------:R-:W-:-:S14]  /*9bf0*/  DSETP.NAN.AND P0, PT, R6, R6, PT ;  /* 0x000000060600722a */ /* 0x000fdc0003f08000 */
[----:B------:R-:W-:Y:S01]  /*9c00*/  @P0 DADD R4, R6, R10 ;  /* 0x0000000006040229 */ /* 0x000fe2000000000a */
[----:B------:R-:W-:Y:S10]  /*9c10*/  @P0 BRA `(.L_x_147) ;  /* 0x00000000000c0947 */ /* 0x000ff40003800000 */
[----:B------:R-:W-:-:S14]  /*9c20*/  DSETP.NEU.AND P0, PT, R6, +INF , PT ;  /* 0x7ff000000600742a */ /* 0x000fdc0003f0d000 */
[----:B------:R-:W-:Y:S02]  /*9c30*/  @!P0 IMAD.MOV.U32 R4, RZ, RZ, 0x0 ;  /* 0x00000000ff048424 */ /* 0x000fe400078e00ff */
[----:B------:R-:W-:-:S07]  /*9c40*/  @!P0 IMAD.MOV.U32 R5, RZ, RZ, 0x7ff00000 ;  /* 0x7ff00000ff058424 */ /* 0x000fce00078e00ff */
.L_x_147:
[----:B------:R-:W-:Y:S05]  /*9c50*/  BSYNC.RECONVERGENT B1 ;  /* 0x0000000000017941 */ /* 0x000fea0003800200 */
.L_x_146:
[----:B------:R-:W-:Y:S01]  /*9c60*/  UMOV UR8, 0xcccccccd ;  /* 0xcccccccd00087882 */ /* 0x000fe20000000000 */
[----:B------:R-:W-:Y:S01]  /*9c70*/  UMOV UR9, 0x3feccccc ;  /* 0x3feccccc00097882 */ /* 0x000fe20000000000 */
[----:B------:R-:W-:Y:S01]  /*9c80*/  FSEL R4, R4, RZ, P1 ;  /* 0x000000ff04047208 */ /* 0x000fe20000800000 */
[----:B------:R-:W-:Y:S01]  /*9c90*/  DMUL R176, R176, UR8 ;  /* 0x00000008b0b07c28 */ /* 0x000fe20008000000 */
[----:B------:R-:W-:Y:S01]  /*9ca0*/  FSEL R5, R5, 1.875, P1 ;  /* 0x3ff0000005057808 */ /* 0x000fe20000800000 */
[----:B------:R-:W-:Y:S01]  /*9cb0*/  UMOV UR8, 0xd2f1a9fc ;  /* 0xd2f1a9fc00087882 */ /* 0x000fe20000000000 */
[----:B------:R-:W-:-:S05]  /*9cc0*/  UMOV UR9, 0x3f40624d ;  /* 0x3f40624d00097882 */ /* 0x000fca0000000000 */
[----:B------:R-:W-:-:S08]  /*9cd0*/  DMUL R176, R176, R4 ;  /* 0x00000004b0b07228 */ /* 0x000fd00000000000 */
[----:B------:R-:W-:-:S14]  /*9ce0*/  DSETP.GEU.AND P0, PT, R176, UR8, PT ;  /* 0x00000008b0007e2a */ /* 0x000fdc000bf0e000 */
[----:B------:R-:W-:Y:S05]  /*9cf0*/  @P0 BRA `(.L_x_141) ;  /* 0x0000000000980947 */ /* 0x000fea0003800000 */
[----:B------:R1:W-:Y:S01]  /*9d00*/  STG.E.64 desc[UR6][R174.64], R72 ;  /* 0x00000048ae007986 */ /* 0x0003e2000c101b06 */
[----:B------:R-:W-:Y:S01]  /*9d10*/  MOV R180, R44 ;  /* 0x0000002c00b47202 */ /* 0x000fe20000000f00 */
        /* <DEDUP_REMOVED lines=28> */
[----:B------:R-:W-:Y:S01]  /*9ee0*/  MOV R176, 0xd2f1a9fc ;  /* 0xd2f1a9fc00b07802 */ /* 0x000fe20000000f00 */
[----:B------:R-:W-:Y:S01]  /*9ef0*/  IMAD.MOV.U32 R202, RZ, RZ, R72 ;  /* 0x000000ffffca7224 */ /* 0x000fe200078e0048 */
[----:B------:R1:W-:Y:S01]  /*9f00*/  STG.E.64 desc[UR6][R174.64+0x40], R28 ;  /* 0x0000401cae007986 */ /* 0x0003e2000c101b06 */
[----:B------:R-:W-:-:S02]  /*9f10*/  IMAD.MOV.U32 R203, RZ, RZ, R73 ;  /* 0x000000ffffcb7224 */ /* 0x000fc400078e0049 */
[----:B------:R-:W-:Y:S01]  /*9f20*/  IMAD.MOV.U32 R177, RZ, RZ, 0x3f40624d ;  /* 0x3f40624dffb17424 */ /* 0x000fe200078e00ff */
[----:B------:R1:W-:Y:S04]  /*9f30*/  STG.E.64 desc[UR6][R174.64+0x48], R42 ;  /* 0x0000482aae007986 */ /* 0x0003e8000c101b06 */
[----:B------:R1:W-:Y:S04]  /*9f40*/  STG.E.64 desc[UR6][R174.64+0x50], R16 ;  /* 0x00005010ae007986 */ /* 0x0003e8000c101b06 */
[----:B------:R1:W-:Y:S02]  /*9f50*/  STG.E.64 desc[UR6][R174.64+0x58], R44 ;  /* 0x0000582cae007986 */ /* 0x0003e4000c101b06 */
.L_x_141:
[----:B------:R-:W-:Y:S05]  /*9f60*/  BSYNC.RECONVERGENT B2 ;  /* 0x0000000000027941 */ /* 0x000fea0003800200 */
.L_x_139:
[----:B------:R-:W-:Y:S01]  /*9f70*/  UMOV UR8, 0x47ae147b ;  /* 0x47ae147b00087882 */ /* 0x000fe20000000000 */
[----:B------:R-:W-:Y:S01]  /*9f80*/  UMOV UR9, 0x3f847ae1 ;  /* 0x3f847ae100097882 */ /* 0x000fe20000000000 */
[----:B------:R-:W-:Y:S01]  /*9f90*/  VIADD R3, R2, 0x1 ;  /* 0x0000000102037836 */ /* 0x000fe20000000000 */
[C---:B------:R-:W-:Y:S01]  /*9fa0*/  DSETP.NEU.AND P0, PT, R176.reuse, UR8, PT ;  /* 0x00000008b0007e2a */ /* 0x040fe2000bf0d000 */
[----:B------:R-:W-:Y:S05]  /*9fb0*/  BSSY.RECONVERGENT B2, `(.L_x_148) ;  /* 0x000085a000027945 */ /* 0x000fea0003800200 */
[----:B------:R-:W-:-:S14]  /*9fc0*/  DSETP.EQ.OR P0, PT, R176, RZ, P0 ;  /* 0x000000ffb000722a */ /* 0x000fdc0000702400 */
[----:B------:R-:W-:-:S04]  /*9fd0*/  @!P0 IADD3 R3, PT, PT, R2, RZ, RZ ;  /* 0x000000ff02038210 */ /* 0x000fc80007ffe0ff */
[----:B------:R-:W-:Y:S01]  /*9fe0*/  ISETP.GE.AND P0, PT, R3, 0x15, PT ;  /* 0x000000150300780c */ /* 0x000fe20003f06270 */
[----:B------:R-:W-:-:S12]  /*9ff0*/  IMAD.MOV.U32 R2, RZ, RZ, R3 ;  /* 0x000000ffff027224 */ /* 0x000fd800078e0003 */
[----:B------:R-:W-:Y:S05]  /*a000*/  @!P0 BRA `(.L_x_149) ;  /* 0x0000008400508947 */ /* 0x000fea0003800000 */
[----:B01----:R-:W-:Y:S01]  /*a010*/  DADD R18, -R200, R196 ;  /* 0x00000000c8127229 */ /* 0x003fe200000001c4 */
[----:B------:R-:W-:Y:S01]  /*a020*/  MOV R4, 0x0 ;  /* 0x0000000000047802 */ /* 0x000fe20000000f00 */
[----:B------:R-:W-:Y:S01]  /*a030*/  DADD R22, -R202, R198 ;  /* 0x00000000ca167229 */ /* 0x000fe200000001c6 */
[----:B------:R-:W-:Y:S01]  /*a040*/  IMAD.MOV.U32 R5, RZ, RZ, 0x3fd80000 ;  /* 0x3fd80000ff057424 */ /* 0x000fe200078e00ff */
[----:B------:R-:W-:Y:S04]  /*a050*/  BSSY.RECONVERGENT B3, `(.L_x_150) ;  /* 0x0000016000037945 */ /* 0x000fe80003800200 */
[----:B------:R-:W-:-:S08]  /*a060*/  DMUL R2, R18, R18 ;  /* 0x0000001212027228 */ /* 0x000fd00000000000 */
        /* <DEDUP_REMOVED lines=18> */
[----:B------:R-:W-:-:S07]  /*a190*/  MOV R4, 0xa1b0 ;  /* 0x0000a1b000047802 */ /* 0x000fce0000000f00 */
[----:B------:R-:W-:Y:S05]  /*a1a0*/  CALL.REL.NOINC `($__internal_1_$__cuda_sm20_dsqrt_rn_f64_mediumpath_v1) ;  /* 0x00000094006c7944 */ /* 0x000fea0003c00000 */
.L_x_151:
[----:B------:R-:W-:Y:S05]  /*a1b0*/  BSYNC.RECONVERGENT B3 ;  /* 0x0000000000037941 */ /* 0x000fea0003800200 */
.L_x_150:
        /* <DEDUP_REMOVED lines=23> */
[----:B------:R-:W-:Y:S01]  /*a330*/  MOV R16, R6 ;  /* 0x0000000600107202 */ /* 0x000fe20000000f00 */
[----:B------:R-:W-:-:S07]  /*a340*/  IMAD.MOV.U32 R17, RZ, RZ, R7 ;  /* 0x000000ffff117224 */ /* 0x000fce00078e0007 */
.L_x_153:
[----:B------:R-:W-:Y:S05]  /*a350*/  BSYNC.RECONVERGENT B3 ;  /* 0x0000000000037941 */ /* 0x000fea0003800200 */
.L_x_152:
        /* <DEDUP_REMOVED lines=21> */
.L_x_155:
[----:B------:R-:W-:Y:S05]  /*a4b0*/  BSYNC.RECONVERGENT B3 ;  /* 0x0000000000037941 */ /* 0x000fea0003800200 */
.L_x_154:
[----:B------:R-:W-:Y:S01]  /*a4c0*/  DADD R18, -R200, R192 ;  /* 0x00000000c8127229 */ /* 0x000fe200000001c0 */
[----:B------:R-:W-:Y:S01]  /*a4d0*/  IMAD.MOV.U32 R4, RZ, RZ, 0x0 ;  /* 0x00000000ff047424 */ /* 0x000fe200078e00ff */
[----:B------:R-:W-:Y:S01]  /*a4e0*/  DADD R24, -R202, R194 ;  /* 0x00000000ca187229 */ /* 0x000fe200000001c2 */
[----:B------:R-:W-:Y:S01]  /*a4f0*/  MOV R5, 0x3fd80000 ;  /* 0x3fd8000000057802 */ /* 0x000fe20000000f00 */
        /* <DEDUP_REMOVED lines=21> */
[----:B------:R-:W-:Y:S01]  /*a650*/  MOV R9, R15 ;  /* 0x0000000f00097202 */ /* 0x000fe20000000f00 */
[----:B------:R-:W-:Y:S01]  /*a660*/  IMAD.MOV.U32 R7, RZ, RZ, R11 ;  /* 0x000000ffff077224 */ /* 0x000fe200078e000b */
[----:B------:R-:W-:Y:S01]  /*a670*/  MOV R4, 0xa6a0 ;  /* 0x0000a6a000047802 */ /* 0x000fe20000000f00 */
[----:B------:R-:W-:-:S07]  /*a680*/  IMAD.MOV.U32 R6, RZ, RZ, R2 ;  /* 0x000000ffff067224 */ /* 0x000fce00078e0002 */
[----:B------:R-:W-:Y:S05]  /*a690*/  CALL.REL.NOINC `($__internal_1_$__cuda_sm20_dsqrt_rn_f64_mediumpath_v1) ;  /* 0x0000009000307944 */ /* 0x000fea0003c00000 */
.L_x_157:
[----:B------:R-:W-:Y:S05]  /*a6a0*/  BSYNC.RECONVERGENT B3 ;  /* 0x0000000000037941 */ /* 0x000fea0003800200 */
.L_x_156:
[-C--:B------:R-:W-:Y:S01]  /*a6b0*/  DMUL R2, R6, R6.reuse ;  /* 0x0000000606027228 */ /* 0x080fe20000000000 */
[----:B------:R-:W-:Y:S01]  /*a6c0*/  FSETP.GEU.AND P1, PT, |R25|, 6.5827683646048100446e-37, PT ;  /* 0x036000001900780b */ /* 0x000fe20003f2e200 */
[----:B------:R-:W-:Y:S06]  /*a6d0*/  BSSY.RECONVERGENT B3, `(.L_x_158) ;  /* 0x0000017000037945 */ /* 0x000fec0003800200 */
[----:B------:R-:W-:Y:S01]  /*a6e0*/  DMUL R20, R2, R6 ;  /* 0x0000000602147228 */ /* 0x000fe20000000000 */
[----:B------:R-:W-:-:S05]  /*a6f0*/  MOV R2, 0x1 ;  /* 0x0000000100027802 */ /* 0x000fca0000000f00 */
        /* <DEDUP_REMOVED lines=20> */
.L_x_159:
[----:B------:R-:W-:Y:S05]  /*a840*/  BSYNC.RECONVERGENT B3 ;  /* 0x0000000000037941 */ /* 0x000fea0003800200 */
.L_x_158:
        /* <DEDUP_REMOVED lines=21> */
.L_x_161:
[----:B------:R-:W-:Y:S05]  /*a9a0*/  BSYNC.RECONVERGENT B3 ;  /* 0x0000000000037941 */ /* 0x000fea0003800200 */
.L_x_160:
        /* <DEDUP_REMOVED lines=30> */
.L_x_163:
[----:B------:R-:W-:Y:S05]  /*ab90*/  BSYNC.RECONVERGENT B3 ;  /* 0x0000000000037941 */ /* 0x000fea0003800200 */
.L_x_162:
        /* <DEDUP_REMOVED lines=25> */
.L_x_165:
[----:B------:R-:W-:Y:S05]  /*ad30*/  BSYNC.RECONVERGENT B3 ;  /* 0x0000000000037941 */ /* 0x000fea0003800200 */
.L_x_164:
        /* <DEDUP_REMOVED lines=21> */
.L_x_167:
[----:B------:R-:W-:Y:S05]  /*ae90*/  BSYNC.RECONVERGENT B3 ;  /* 0x0000000000037941 */ /* 0x000fea0003800200 */
.L_x_166:
        /* <DEDUP_REMOVED lines=20> */
[C---:B------:R-:W-:Y:S02]  /*afe0*/  DMUL R160, R176.reuse, R160 ;  /* 0x000000a0b0a07228 */ /* 0x040fe40000000000 */
[----:B------:R-:W-:Y:S02]  /*aff0*/  DMUL R158, R176, R158 ;  /* 0x0000009eb09e7228 */ /* 0x000fe40000000000 */
[----:B------:R-:W-:-:S02]  /*b000*/  DFMA R14, R44, R44, R2 ;  /* 0x0000002c2c0e722b */ /* 0x000fc40000000002 */
[-C--:B------:R-:W-:Y:S02]  /*b010*/  DMUL R148, R182, R176.reuse ;  /* 0x000000b0b6947228 */ /* 0x080fe40000000000 */
[----:B------:R-:W-:Y:S02]  /*b020*/  DMUL R146, R180, R176 ;  /* 0x000000b0b4927228 */ /* 0x000fe40000000000 */
[----:B------:R-:W0:Y:S01]  /*b030*/  MUFU.RSQ64H R13, R15 ;  /* 0x0000000f000d7308 */ /* 0x000e220000001c00 */
[C---:B------:R-:W-:Y:S02]  /*b040*/  DMUL R152, R176.reuse, R22 ;  /* 0x00000016b0987228 */ /* 0x040fe40000000000 */
[C---:B------:R-:W-:Y:S01]  /*b050*/  DMUL R150, R176.reuse, R26 ;  /* 0x0000001ab0967228 */ /* 0x040fe20000000000 */
[----:B------:R-:W-:Y:S01]  /*b060*/  VIADD R12, R15, 0xfcb00000 ;  /* 0xfcb000000f0c7836 */ /* 0x000fe20000000000 */
[C---:B------:R-:W-:Y:S02]  /*b070*/  DMUL R144, R176.reuse, R28 ;  /* 0x0000001cb0907228 */ /* 0x040fe40000000000 */
        /* <DEDUP_REMOVED lines=26> */
.L_x_169:
[----:B------:R-:W-:Y:S05]  /*b220*/  BSYNC.RECONVERGENT B3 ;  /* 0x0000000000037941 */ /* 0x000fea0003800200 */
.L_x_168:
        /* <DEDUP_REMOVED lines=25> */
.L_x_171:
[----:B------:R-:W-:Y:S05]  /*b3c0*/  BSYNC.RECONVERGENT B3 ;  /* 0x0000000000037941 */ /* 0x000fea0003800200 */
.L_x_170:
        /* <DEDUP_REMOVED lines=21> */
.L_x_173:
[----:B------:R-:W-:Y:S05]  /*b520*/  BSYNC.RECONVERGENT B3 ;  /* 0x0000000000037941 */ /* 0x000fea0003800200 */
.L_x_172:
        /* <DEDUP_REMOVED lines=30> */
.L_x_175:
[----:B------:R-:W-:Y:S05]  /*b710*/  BSYNC.RECONVERGENT B3 ;  /* 0x0000000000037941 */ /* 0x000fea0003800200 */
.L_x_174:
        /* <DEDUP_REMOVED lines=25> */
.L_x_177:
[----:B------:R-:W-:Y:S05]  /*b8b0*/  BSYNC.RECONVERGENT B3 ;  /* 0x0000000000037941 */ /* 0x000fea0003800200 */
.L_x_176:
        /* <DEDUP_REMOVED lines=21> */
.L_x_179:
[----:B------:R-:W-:Y:S05]  /*ba10*/  BSYNC.RECONVERGENT B3 ;  /* 0x0000000000037941 */ /* 0x000fea0003800200 */
.L_x_178:
        /* <DEDUP_REMOVED lines=30> */
.L_x_181:
[----:B------:R-:W-:Y:S05]  /*bc00*/  BSYNC.RECONVERGENT B3 ;  /* 0x0000000000037941 */ /* 0x000fea0003800200 */
.L_x_180:
        /* <DEDUP_REMOVED lines=25> */
.L_x_183:
[----:B------:R-:W-:Y:S05]  /*bda0*/  BSYNC.RECONVERGENT B3 ;  /* 0x0000000000037941 */ /* 0x000fea0003800200 */
.L_x_182:
        /* <DEDUP_REMOVED lines=21> */
.L_x_185:
[----:B------:R-:W-:Y:S05]  /*bf00*/  BSYNC.RECONVERGENT B3 ;  /* 0x0000000000037941 */ /* 0x000fea0003800200 */
.L_x_184:
[----:B------:R-:W-:Y:S01]  /*bf10*/  UMOV UR8, 0x33333333 ;  /* 0x3333333300087882 */ /* 0x000fe20000000000 */
[----:B------:R-:W-:Y:S01]  /*bf20*/  UMOV UR9, 0x3fb33333 ;  /* 0x3fb3333300097882 */ /* 0x000fe20000000000 */
[C---:B------:R-:W-:Y:S01]  /*bf30*/  DMUL R36, R176.reuse, R36 ;  /* 0x00000024b0247228 */ /* 0x040fe20000000000 */
[----:B------:R-:W-:Y:S01]  /*bf40*/  UMOV UR10, 0xcccccccd ;  /* 0xcccccccd000a7882 */ /* 0x000fe20000000000 */
[----:B------:R-:W-:Y:S01]  /*bf50*/  DMUL R26, R176, R26 ;  /* 0x0000001ab01a7228 */ /* 0x000fe20000000000 */
[----:B------:R-:W-:Y:S01]  /*bf60*/  UMOV UR11, 0x3fcccccc ;  /* 0x3fcccccc000b7882 */ /* 0x000fe20000000000 */
[----:B------:R-:W-:Y:S01]  /*bf70*/  DFMA R52, R162, UR8, R200 ;  /* 0x00000008a2347c2b */ /* 0x000fe200080000c8 */
[----:B------:R-:W-:Y:S01]  /*bf80*/  MOV R4, 0x0 ;  /* 0x0000000000047802 */ /* 0x000fe20000000f00 */
[----:B------:R-:W-:Y:S01]  /*bf90*/  DFMA R24, R154, UR8, R196 ;  /* 0x000000089a187c2b */ /* 0x000fe200080000c4 */
[----:B------:R-:W-:Y:S01]  /*bfa0*/  IMAD.MOV.U32 R5, RZ, RZ, 0x3fd80000 ;  /* 0x3fd80000ff057424 */ /* 0x000fe200078e00ff */
[C---:B------:R-:W-:Y:S01]  /*bfb0*/  DMUL R42, R176.reuse, R42 ;  /* 0x0000002ab02a7228 */ /* 0x040fe20000000000 */
        /* <DEDUP_REMOVED lines=15> */
[C---:B------:R-:W-:Y:S02]  /*c0b0*/  DMUL R44, R176.reuse, R32 ;  /* 0x00000020b02c7228 */ /* 0x040fe40000000000 */
[----:B------:R-:W-:Y:S02]  /*c0c0*/  DMUL R40, R176, R30 ;  /* 0x0000001eb0287228 */ /* 0x000fe40000000000 */
[----:B------:R-:W-:Y:S02]  /*c0d0*/  DFMA R14, R54, R54, R2 ;  /* 0x00000036360e722b */ /* 0x000fe40000000002 */
[C---:B------:R-:W-:Y:S02]  /*c0e0*/  DMUL R32, R176.reuse, R22 ;  /* 0x00000016b0207228 */ /* 0x040fe40000000000 */
[----:B------:R-:W-:-:S02]  /*c0f0*/  DMUL R30, R176, R18 ;  /* 0x00000012b01e7228 */ /* 0x000fc40000000000 */
[----:B------:R-:W0:Y:S01]  /*c100*/  MUFU.RSQ64H R13, R15 ;  /* 0x0000000f000d7308 */ /* 0x000e220000001c00 */
[C---:B------:R-:W-:Y:S02]  /*c110*/  DMUL R48, R176.reuse, R48 ;  /* 0x00000030b0307228 */ /* 0x040fe40000000000 */
[C---:B------:R-:W-:Y:S01]  /*c120*/  DMUL R46, R176.reuse, R46 ;  /* 0x0000002eb02e7228 */ /* 0x040fe20000000000 */
[----:B------:R-:W-:Y:S01]  /*c130*/  VIADD R12, R15, 0xfcb00000 ;  /* 0xfcb000000f0c7836 */ /* 0x000fe20000000000 */
[C---:B------:R-:W-:Y:S02]  /*c140*/  DMUL R38, R176.reuse, R38 ;  /* 0x00000026b0267228 */ /* 0x040fe40000000000 */
        /* <DEDUP_REMOVED lines=34> */
.L_x_187:
[----:B------:R-:W-:Y:S05]  /*c370*/  BSYNC.RECONVERGENT B3 ;  /* 0x0000000000037941 */ /* 0x000fea0003800200 */
.L_x_186:
        /* <DEDUP_REMOVED lines=25> */
.L_x_189:
[----:B------:R-:W-:Y:S05]  /*c510*/  BSYNC.RECONVERGENT B3 ;  /* 0x0000000000037941 */ /* 0x000fea0003800200 */
.L_x_188:
        /* <DEDUP_REMOVED lines=21> */
.L_x_191:
[----:B------:R-:W-:Y:S05]  /*c670*/  BSYNC.RECONVERGENT B3 ;  /* 0x0000000000037941 */ /* 0x000fea0003800200 */
.L_x_190:
[----:B------:R-:W-:Y:S01]  /*c680*/  DADD R16, -R52, R22 ;  /* 0x0000000034107229 */ /* 0x000fe20000000116 */
[----:B------:R-:W-:Y:S01]  /*c690*/  IMAD.MOV.U32 R4, RZ, RZ, 0x0 ;  /* 0x00000000ff047424 */ /* 0x000fe200078e00ff */
[----:B------:R-:W-:Y:S01]  /*c6a0*/  DADD R58, -R50, R18 ;  /* 0x00000000323a7229 */ /* 0x000fe20000000112 */
[----:B------:R-:W-:Y:S01]  /*c6b0*/  MOV R5, 0x3fd80000 ;  /* 0x3fd8000000057802 */ /* 0x000fe20000000f00 */
        /* <DEDUP_REMOVED lines=26> */
.L_x_193:
[----:B------:R-:W-:Y:S05]  /*c860*/  BSYNC.RECONVERGENT B3 ;  /* 0x0000000000037941 */ /* 0x000fea0003800200 */
.L_x_192:
        /* <DEDUP_REMOVED lines=25> */
.L_x_195:
[----:B------:R-:W-:Y:S05]  /*ca00*/  BSYNC.RECONVERGENT B3 ;  /* 0x0000000000037941 */ /* 0x000fea0003800200 */
.L_x_194:
        /* <DEDUP_REMOVED lines=21> */
.L_x_197:
[----:B------:R-:W-:Y:S05]  /*cb60*/  BSYNC.RECONVERGENT B3 ;  /* 0x0000000000037941 */ /* 0x000fea0003800200 */
.L_x_196:
        /* <DEDUP_REMOVED lines=30> */
.L_x_199:
[----:B------:R-:W-:Y:S05]  /*cd50*/  BSYNC.RECONVERGENT B3 ;  /* 0x0000000000037941 */ /* 0x000fea0003800200 */
.L_x_198:
        /* <DEDUP_REMOVED lines=25> */
.L_x_201:
[----:B------:R-:W-:Y:S05]  /*cef0*/  BSYNC.RECONVERGENT B3 ;  /* 0x0000000000037941 */ /* 0x000fea0003800200 */
.L_x_200:
        /* <DEDUP_REMOVED lines=21> */
.L_x_203:
[----:B------:R-:W-:Y:S05]  /*d050*/  BSYNC.RECONVERGENT B3 ;  /* 0x0000000000037941 */ /* 0x000fea0003800200 */
.L_x_202:
[----:B------:R-:W-:Y:S01]  /*d060*/  UMOV UR8, 0x9f49f49f ;  /* 0x9f49f49f00087882 */ /* 0x000fe20000000000 */
[----:B------:R-:W-:Y:S01]  /*d070*/  UMOV UR9, 0x3fef49f4 ;  /* 0x3fef49f400097882 */ /* 0x000fe20000000000 */
[----:B------:R-:W-:Y:S01]  /*d080*/  UMOV UR10, 0xddddddde ;  /* 0xddddddde000a7882 */ /* 0x000fe20000000000 */
[----:B------:R-:W-:Y:S01]  /*d090*/  DFMA R4, R162, UR8, R200 ;  /* 0x00000008a2047c2b */ /* 0x000fe200080000c8 */
[----:B------:R-:W-:Y:S01]  /*d0a0*/  UMOV UR11, 0x400ddddd ;  /* 0x400ddddd000b7882 */ /* 0x000fe20000000000 */
[----:B------:R-:W-:Y:S01]  /*d0b0*/  DFMA R10, R154, UR8, R196 ;  /* 0x000000089a0a7c2b */ /* 0x000fe200080000c4 */
[----:B------:R-:W-:Y:S01]  /*d0c0*/  UMOV UR12, 0x1c71c71c ;  /* 0x1c71c71c000c7882 */ /* 0x000fe20000000000 */
[C---:B------:R-:W-:Y:S01]  /*d0d0*/  DMUL R138, R176.reuse, R138 ;  /* 0x0000008ab08a7228 */ /* 0x040fe20000000000 */
[----:B------:R-:W-:Y:S01]  /*d0e0*/  UMOV UR13, 0x400c71c7 ;  /* 0x400c71c7000d7882 */ /* 0x000fe20000000000 */
[----:B------:R-:W-:Y:S01]  /*d0f0*/  DMUL R130, R176, R130 ;  /* 0x00000082b0827228 */ /* 0x000fe20000000000 */
[----:B------:R-:W-:Y:S01]  /*d100*/  BSSY.RECONVERGENT B3, `(.L_x_204) ;  /* 0x000004e000037945 */ /* 0x000fe20003800200 */
[----:B------:R-:W-:-:S02]  /*d110*/  DFMA R2, R164, UR8, R202 ;  /* 0x00000008a4027c2b */ /* 0x000fc400080000ca */
[----:B------:R-:W-:Y:S02]  /*d120*/  DFMA R8, R156, UR8, R198 ;  /* 0x000000089c087c2b */ /* 0x000fe400080000c6 */
[----:B------:R-:W-:Y:S02]  /*d130*/  DFMA R4, R36, -UR10, R4 ;  /* 0x8000000a24047c2b */ /* 0x000fe40008000004 */
[----:B------:R-:W-:Y:S02]  /*d140*/  DFMA R10, R26, -UR10, R10 ;  /* 0x8000000a1a0a7c2b */ /* 0x000fe4000800000a */
[C---:B------:R-:W-:Y:S02]  /*d150*/  DMUL R140, R176.reuse, R140 ;  /* 0x0000008cb08c7228 */ /* 0x040fe40000000000 */
        /* <DEDUP_REMOVED lines=11> */
[----:B------:R-:W-:Y:S02]  /*d210*/  DADD R56, R56, R58 ;  /* 0x0000000038387229 */ /* 0x000fe4000000003a */
[----:B------:R-:W-:Y:S02]  /*d220*/  DADD R60, -R50, R20 ;  /* 0x00000000323c7229 */ /* 0x000fe40000000114 */
[----:B------:R-:W-:Y:S02]  /*d230*/  DADD R22, R22, -R58 ;  /* 0x0000000016167229 */ /* 0x000fe4000000083a */
[----:B------:R-:W-:Y:S02]  /*d240*/  DMUL R2, R16, R16 ;  /* 0x0000001010027228 */ /* 0x000fe40000000000 */
[----:B------:R-:W-:-:S02]  /*d250*/  DADD R54, R54, R6 ;  /* 0x0000000036367229 */ /* 0x000fc40000000006 */
[----:B------:R-:W-:Y:S02]  /*d260*/  DFMA R10, R148, UR8, R194 ;  /* 0x00000008940a7c2b */ /* 0x000fe400080000c2 */
[----:B------:R-:W-:Y:S02]  /*d270*/  DMUL R118, R176, R18 ;  /* 0x00000012b0767228 */ /* 0x000fe40000000000 */
[----:B------:R-:W-:Y:S02]  /*d280*/  DFMA R64, R60, R60, R2 ;  /* 0x0000003c3c40722b */ /* 0x000fe40000000002 */
[----:B------:R-:W-:Y:S02]  /*d290*/  DFMA R18, R142, UR8, R180 ;  /* 0x000000088e127c2b */ /* 0x000fe400080000b4 */
[C---:B------:R-:W-:Y:S02]  /*d2a0*/  DMUL R124, R176.reuse, R124 ;  /* 0x0000007cb07c7228 */ /* 0x040fe40000000000 */
[----:B------:R-:W0:Y:S01]  /*d2b0*/  MUFU.RSQ64H R63, R65 ;  /* 0x00000041003f7308 */ /* 0x000e220000001c00 */
[----:B------:R-:W-:-:S02]  /*d2c0*/  DMUL R126, R176, R54 ;  /* 0x00000036b07e7228 */ /* 0x000fc40000000000 */
        /* <DEDUP_REMOVED lines=8> */
[----:B------:R-:W-:Y:S02]  /*d350*/  DFMA R98, R30, -UR10, R18 ;  /* 0x8000000a1e627c2b */ /* 0x000fe40008000012 */
[----:B0-----:R-:W-:Y:S02]  /*d360*/  DMUL R2, R62, R62 ;  /* 0x0000003e3e027228 */ /* 0x001fe40000000000 */
[C---:B------:R-:W-:Y:S02]  /*d370*/  DMUL R136, R176.reuse, R136 ;  /* 0x00000088b0887228 */ /* 0x040fe40000000000 */
[C---:B------:R-:W-:Y:S02]  /*d380*/  DMUL R122, R176.reuse, R122 ;  /* 0x0000007ab07a7228 */ /* 0x040fe40000000000 */
[----:B------:R-:W-:Y:S02]  /*d390*/  DMUL R128, R176, R56 ;  /* 0x00000038b0807228 */ /* 0x000fe40000000000 */
[----:B------:R-:W-:-:S02]  /*d3a0*/  DFMA R2, R64, -R2, 1 ;  /* 0x3ff000004002742b */ /* 0x000fc40000000802 */
[----:B------:R-:W-:Y:S02]  /*d3b0*/  DMUL R120, R176, R22 ;  /* 0x00000016b0787228 */ /* 0x000fe40000000000 */
        /* <DEDUP_REMOVED lines=34> */
.L_x_205:
[----:B------:R-:W-:Y:S05]  /*d5e0*/  BSYNC.RECONVERGENT B3 ;  /* 0x0000000000037941 */ /* 0x000fea0003800200 */
.L_x_204:
        /* <DEDUP_REMOVED lines=25> */
.L_x_207:
[----:B------:R-:W-:Y:S05]  /*d780*/  BSYNC.RECONVERGENT B3 ;  /* 0x0000000000037941 */ /* 0x000fea0003800200 */
.L_x_206:
        /* <DEDUP_REMOVED lines=21> */
.L_x_209:
[----:B------:R-:W-:Y:S05]  /*d8e0*/  BSYNC.RECONVERGENT B3 ;  /* 0x0000000000037941 */ /* 0x000fea0003800200 */
.L_x_208:
        /* <DEDUP_REMOVED lines=30> */
.L_x_211:
[----:B------:R-:W-:Y:S05]  /*dad0*/  BSYNC.RECONVERGENT B3 ;  /* 0x0000000000037941 */ /* 0x000fea0003800200 */
.L_x_210:
        /* <DEDUP_REMOVED lines=25> */
.L_x_213:
[----:B------:R-:W-:Y:S05]  /*dc70*/  BSYNC.RECONVERGENT B3 ;  /* 0x0000000000037941 */ /* 0x000fea0003800200 */
.L_x_212:
        /* <DEDUP_REMOVED lines=21> */
.L_x_215:
[----:B------:R-:W-:Y:S05]  /*ddd0*/  BSYNC.RECONVERGENT B3 ;  /* 0x0000000000037941 */ /* 0x000fea0003800200 */
.L_x_214:
[----:B------:R-:W-:Y:S01]  /*dde0*/  DADD R16, -R24, R22 ;  /* 0x0000000018107229 */ /* 0x000fe20000000116 */
[----:B------:R-:W-:Y:S01]  /*ddf0*/  IMAD.MOV.U32 R4, RZ, RZ, 0x0 ;  /* 0x00000000ff047424 */ /* 0x000fe200078e00ff */
[----:B------:R-:W-:Y:S01]  /*de00*/  DADD R22, -R20, R18 ;  /* 0x0000000014167229 */ /* 0x000fe20000000112 */
[----:B------:R-:W-:Y:S01]  /*de10*/  MOV R5, 0x3fd80000 ;  /* 0x3fd8000000057802 */ /* 0x000fe20000000f00 */
        /* <DEDUP_REMOVED lines=26> */
.L_x_217:
[----:B------:R-:W-:Y:S05]  /*dfc0*/  BSYNC.RECONVERGENT B3 ;  /* 0x0000000000037941 */ /* 0x000fea0003800200 */
.L_x_216:
        /* <DEDUP_REMOVED lines=25> */
.L_x_219:
[----:B------:R-:W-:Y:S05]  /*e160*/  BSYNC.RECONVERGENT B3 ;  /* 0x0000000000037941 */ /* 0x000fea0003800200 */
.L_x_218:
        /* <DEDUP_REMOVED lines=21> */
.L_x_221:
[----:B------:R-:W-:Y:S05]  /*e2c0*/  BSYNC.RECONVERGENT B3 ;  /* 0x0000000000037941 */ /* 0x000fea0003800200 */
.L_x_220:
        /* <DEDUP_REMOVED lines=16> */
[----:B------:R-:W-:Y:S02]  /*e3d0*/  DMUL R106, R176, R106 ;  /* 0x0000006ab06a7228 */ /* 0x000fe40000000000 */
        /* <DEDUP_REMOVED lines=10> */
[----:B------:R-:W-:Y:S01]  /*e480*/  IMAD.MOV.U32 R4, RZ, RZ, 0x0 ;  /* 0x00000000ff047424 */ /* 0x000fe200078e00ff */
[----:B------:R-:W-:Y:S01]  /*e490*/  DFMA R22, R116, -UR14, R2 ;  /* 0x8000000e74167c2b */ /* 0x000fe20008000002 */
[----:B------:R-:W-:Y:S01]  /*e4a0*/  IMAD.MOV.U32 R5, RZ, RZ, 0x3fd80000 ;  /* 0x3fd80000ff057424 */ /* 0x000fe200078e00ff */
[----:B------:R-:W-:-:S02]  /*e4b0*/  DFMA R20, R108, -UR14, R8 ;  /* 0x8000000e6c147c2b */ /* 0x000fc40008000008 */
[----:B------:R-:W-:Y:S02]  /*e4c0*/  DADD R18, R18, -R6 ;  /* 0x0000000012127229 */ /* 0x000fe40000000806 */
[----:B------:R-:W-:Y:S02]  /*e4d0*/  DADD R16, -R24, R52 ;  /* 0x0000000018107229 */ /* 0x000fe40000000134 */
[----:B------:R-:W-:Y:S02]  /*e4e0*/  DADD R50, R50, -R58 ;  /* 0x0000000032327229 */ /* 0x000fe4000000083a */
[----:B------:R-:W-:Y:S02]  /*e4f0*/  DADD R60, -R22, R20 ;  /* 0x00000000163c7229 */ /* 0x000fe40000000114 */
[----:B------:R-:W-:Y:S02]  /*e500*/  DADD R54, R54, R6 ;  /* 0x0000000036367229 */ /* 0x000fe40000000006 */
[----:B------:R-:W-:-:S02]  /*e510*/  DMUL R14, R16, R16 ;  /* 0x00000010100e7228 */ /* 0x000fc40000000000 */
[----:B------:R-:W-:Y:S02]  /*e520*/  DADD R56, R56, R58 ;  /* 0x0000000038387229 */ /* 0x000fe4000000003a */
[----:B------:R-:W-:Y:S02]  /*e530*/  DFMA R10, R148, UR8, R194 ;  /* 0x00000008940a7c2b */ /* 0x000fe400080000c2 */
[----:B------:R-:W-:Y:S02]  /*e540*/  DMUL R94, R176, R18 ;  /* 0x00000012b05e7228 */ /* 0x000fe40000000000 */
[----:B------:R-:W-:Y:S02]  /*e550*/  DFMA R14, R60, R60, R14 ;  /* 0x0000003c3c0e722b */ /* 0x000fe4000000000e */
[C---:B------:R-:W-:Y:S02]  /*e560*/  DMUL R102, R176.reuse, R54 ;  /* 0x00000036b0667228 */ /* 0x040fe40000000000 */
[----:B------:R-:W-:-:S02]  /*e570*/  DMUL R96, R176, R50 ;  /* 0x00000032b0607228 */ /* 0x000fc40000000000 */
[----:B------:R-:W0:Y:S01]  /*e580*/  MUFU.RSQ64H R13, R15 ;  /* 0x0000000f000d7308 */ /* 0x000e220000001c00 */
[----:B------:R-:W-:Y:S02]  /*e590*/  DFMA R18, R146, UR8, R192 ;  /* 0x0000000892127c2b */ /* 0x000fe400080000c0 */
[----:B------:R-:W-:Y:S01]  /*e5a0*/  DFMA R6, R152, UR8, R186 ;  /* 0x0000000898067c2b */ /* 0x000fe200080000ba */
[----:B------:R-:W-:Y:S01]  /*e5b0*/  IADD3 R12, PT, PT, R15, -0x3500000, RZ ;  /* 0xfcb000000f0c7810 */ /* 0x000fe20007ffe0ff */
[----:B------:R-:W-:Y:S02]  /*e5c0*/  DFMA R8, R150, UR8, R184 ;  /* 0x0000000896087c2b */ /* 0x000fe400080000b8 */
[----:B------:R-:W-:Y:S01]  /*e5d0*/  DFMA R50, R144, UR8, R182 ;  /* 0x0000000890327c2b */ /* 0x000fe200080000b6 */
[----:B------:R-:W-:Y:S01]  /*e5e0*/  ISETP.GE.U32.AND P0, PT, R12, 0x7ca00000, PT ;  /* 0x7ca000000c00780c */ /* 0x000fe20003f06070 */
[----:B------:R-:W-:Y:S02]  /*e5f0*/  DFMA R54, R142, UR8, R180 ;  /* 0x000000088e367c2b */ /* 0x000fe400080000b4 */
[----:B------:R-:W-:-:S02]  /*e600*/  DFMA R10, R38, -UR10, R10 ;  /* 0x8000000a260a7c2b */ /* 0x000fc4000800000a */
[----:B------:R-:W-:Y:S02]  /*e610*/  DFMA R18, R34, -UR10, R18 ;  /* 0x8000000a22127c2b */ /* 0x000fe40008000012 */
[----:B------:R-:W-:Y:S02]  /*e620*/  DMUL R100, R176, R100 ;  /* 0x00000064b0647228 */ /* 0x000fe40000000000 */
        /* <DEDUP_REMOVED lines=10> */
[----:B------:R-:W-:Y:S02]  /*e6d0*/  DMUL R104, R176, R56 ;  /* 0x00000038b0687228 */ /* 0x000fe40000000000 */
[----:B------:R-:W-:Y:S02]  /*e6e0*/  DFMA R56, R122, UR12, R18 ;  /* 0x0000000c7a387c2b */ /* 0x000fe40008000012 */
[----:B------:R-:W-:Y:S02]  /*e6f0*/  DMUL R112, R176, R112 ;  /* 0x00000070b0707228 */ /* 0x000fe40000000000 */
[----:B------:R-:W-:Y:S02]  /*e700*/  DFMA R58, R4, R2, R12 ;  /* 0x00000002043a722b */ /* 0x000fe4000000000c */
[----:B------:R-:W-:Y:S02]  /*e710*/  DFMA R4, R158, UR8, R188 ;  /* 0x000000089e047c2b */ /* 0x000fe400080000bc */
[----:B------:R-:W-:-:S02]  /*e720*/  DFMA R2, R160, UR8, R190 ;  /* 0x00000008a0027c2b */ /* 0x000fc400080000be */
[----:B------:R-:W-:Y:S02]  /*e730*/  DMUL R98, R176, R98 ;  /* 0x00000062b0627228 */ /* 0x000fe40000000000 */
        /* <DEDUP_REMOVED lines=12> */
[----:B------:R-:W-:Y:S01]  /*e800*/  IADD3 R5, PT, PT, R59, -0x100000, RZ ;  /* 0xfff000003b057810 */ /* 0x000fe20007ffe0ff */
[----:B------:R-:W-:Y:S01]  /*e810*/  IMAD.MOV.U32 R4, RZ, RZ, R58 ;  /* 0x000000ffff047224 */ /* 0x000fe200078e003a */
        /* <DEDUP_REMOVED lines=13> */
[----:B------:R-:W-:-:S07]  /*e8f0*/  MOV R4, 0xe910 ;  /* 0x0000e91000047802 */ /* 0x000fce0000000f00 */
[----:B------:R-:W-:Y:S05]  /*e900*/  CALL.REL.NOINC `($__internal_1_$__cuda_sm20_dsqrt_rn_f64_mediumpath_v1) ;  /* 0x0000004c00947944 */ /* 0x000fea0003c00000 */
.L_x_223:
[----:B------:R-:W-:Y:S05]  /*e910*/  BSYNC.RECONVERGENT B3 ;  /* 0x0000000000037941 */ /* 0x000fea0003800200 */
.L_x_222:
        /* <DEDUP_REMOVED lines=25> */
.L_x_225:
[----:B------:R-:W-:Y:S05]  /*eab0*/  BSYNC.RECONVERGENT B3 ;  /* 0x0000000000037941 */ /* 0x000fea0003800200 */
.L_x_224:
        /* <DEDUP_REMOVED lines=21> */
.L_x_227:
[----:B------:R-:W-:Y:S05]  /*ec10*/  BSYNC.RECONVERGENT B3 ;  /* 0x0000000000037941 */ /* 0x000fea0003800200 */
.L_x_226:
        /* <DEDUP_REMOVED lines=30> */
.L_x_229:
[----:B------:R-:W-:Y:S05]  /*ee00*/  BSYNC.RECONVERGENT B3 ;  /* 0x0000000000037941 */ /* 0x000fea0003800200 */
.L_x_228:
        /* <DEDUP_REMOVED lines=25> */
.L_x_231:
[----:B------:R-:W-:Y:S05]  /*efa0*/  BSYNC.RECONVERGENT B3 ;  /* 0x0000000000037941 */ /* 0x000fea0003800200 */
.L_x_230:
        /* <DEDUP_REMOVED lines=21> */
.L_x_233:
[----:B------:R-:W-:Y:S05]  /*f100*/  BSYNC.RECONVERGENT B3 ;  /* 0x0000000000037941 */ /* 0x000fea0003800200 */
.L_x_232:
        /* <DEDUP_REMOVED lines=30> */
.L_x_235:
[----:B------:R-:W-:Y:S05]  /*f2f0*/  BSYNC.RECONVERGENT B3 ;  /* 0x0000000000037941 */ /* 0x000fea0003800200 */
.L_x_234:
        /* <DEDUP_REMOVED lines=25> */
.L_x_237:
[----:B------:R-:W-:Y:S05]  /*f490*/  BSYNC.RECONVERGENT B3 ;  /* 0x0000000000037941 */ /* 0x000fea0003800200 */
.L_x_236:
        /* <DEDUP_REMOVED lines=21> */
.L_x_239:
[----:B------:R-:W-:Y:S05]  /*f5f0*/  BSYNC.RECONVERGENT B3 ;  /* 0x0000000000037941 */ /* 0x000fea0003800200 */
.L_x_238:
        /* <DEDUP_REMOVED lines=18> */
[----:B------:R-:W-:Y:S01]  /*f720*/  MOV R56, 0x0 ;  /* 0x0000000000387802 */ /* 0x000fe20000000f00 */
[----:B------:R-:W-:Y:S01]  /*f730*/  DFMA R4, R138, UR12, R4 ;  /* 0x0000000c8a047c2b */ /* 0x000fe20008000004 */
[----:B------:R-:W-:Y:S01]  /*f740*/  IMAD.MOV.U32 R57, RZ, RZ, 0x3fd80000 ;  /* 0x3fd80000ff397424 */ /* 0x000fe200078e00ff */
[----:B------:R-:W-:Y:S01]  /*f750*/  DFMA R10, R130, UR12, R10 ;  /* 0x0000000c820a7c2b */ /* 0x000fe2000800000a */
[----:B------:R-:W-:Y:S01]  /*f760*/  BSSY.RECONVERGENT B3, `(.L_x_240) ;  /* 0x000005d000037945 */ /* 0x000fe20003800200 */
[----:B------:R-:W-:-:S02]  /*f770*/  DMUL R90, R176, R90 ;  /* 0x0000005ab05a7228 */ /* 0x000fc40000000000 */
[----:B------:R-:W-:Y:S02]  /*f780*/  DMUL R82, R176, R82 ;  /* 0x00000052b0527228 */ /* 0x000fe40000000000 */
        /* <DEDUP_REMOVED lines=16> */
[----:B------:R-:W-:-:S02]  /*f890*/  DFMA R48, R48, -UR10, R2 ;  /* 0x8000000a30307c2b */ /* 0x000fc40008000002 */
[----:B------:R-:W-:Y:S02]  /*f8a0*/  DMUL R14, R16, R16 ;  /* 0x00000010100e7228 */ /* 0x000fe40000000000 */
[--C-:B------:R-:W-:Y:S02]  /*f8b0*/  DADD R24, R24, R50.reuse ;  /* 0x0000000018187229 */ /* 0x100fe40000000032 */
[----:B------:R-:W-:Y:S02]  /*f8c0*/  DADD R20, R20, -R50 ;  /* 0x0000000014147229 */ /* 0x000fe40000000832 */
[----:B------:R-:W-:Y:S02]  /*f8d0*/  DFMA R2, R152, UR8, R186 ;  /* 0x0000000898027c2b */ /* 0x000fe400080000ba */
[----:B------:R-:W-:Y:S02]  /*f8e0*/  DFMA R14, R52, R52, R14 ;  /* 0x00000034340e722b */ /* 0x000fe4000000000e */
[----:B------:R-:W-:-:S02]  /*f8f0*/  DFMA R50, R46, -UR10, R4 ;  /* 0x8000000a2e327c2b */ /* 0x000fc40008000004 */
[----:B------:R-:W-:Y:S02]  /*f900*/  DFMA R4, R150, UR8, R184 ;  /* 0x0000000896047c2b */ /* 0x000fe400080000b8 */
[----:B------:R-:W0:Y:S01]  /*f910*/  MUFU.RSQ64H R13, R15 ;  /* 0x0000000f000d7308 */ /* 0x000e220000001c00 */
[--C-:B------:R-:W-:Y:S02]  /*f920*/  DADD R22, R22, R6.reuse ;  /* 0x0000000016167229 */ /* 0x100fe40000000006 */
[----:B------:R-:W-:Y:S01]  /*f930*/  DADD R18, R18, -R6 ;  /* 0x0000000012127229 */ /* 0x000fe20000000806 */
[----:B------:R-:W-:Y:S01]  /*f940*/  VIADD R12, R15, 0xfcb00000 ;  /* 0xfcb000000f0c7836 */ /* 0x000fe20000000000 */
[----:B------:R-:W-:Y:S02]  /*f950*/  DFMA R6, R148, UR8, R194 ;  /* 0x0000000894067c2b */ /* 0x000fe400080000c2 */
[----:B------:R-:W-:Y:S02]  /*f960*/  DFMA R10, R144, UR8, R182 ;  /* 0x00000008900a7c2b */ /* 0x000fe400080000b6 */
[----:B------:R-:W-:Y:S01]  /*f970*/  DFMA R46, R142, UR8, R180 ;  /* 0x000000088e2e7c2b */ /* 0x000fe200080000b4 */
[----:B------:R-:W-:Y:S01]  /*f980*/  ISETP.GE.U32.AND P0, PT, R12, 0x7ca00000, PT ;  /* 0x7ca000000c00780c */ /* 0x000fe20003f06070 */
[----:B------:R-:W-:-:S02]  /*f990*/  DFMA R2, R44, -UR10, R2 ;  /* 0x8000000a2c027c2b */ /* 0x000fc40008000002 */
[----:B------:R-:W-:Y:S02]  /*f9a0*/  DFMA R4, R40, -UR10, R4 ;  /* 0x8000000a28047c2b */ /* 0x000fe40008000004 */
[----:B------:R-:W-:Y:S02]  /*f9b0*/  DFMA R6, R38, -UR10, R6 ;  /* 0x8000000a26067c2b */ /* 0x000fe40008000006 */
[----:B0-----:R-:W-:Y:S02]  /*f9c0*/  DMUL R8, R12, R12 ;  /* 0x0000000c0c087228 */ /* 0x001fe40000000000 */
[----:B------:R-:W-:Y:S02]  /*f9d0*/  DFMA R10, R32, -UR10, R10 ;  /* 0x8000000a200a7c2b */ /* 0x000fe4000800000a */
[----:B------:R-:W-:Y:S02]  /*f9e0*/  DFMA R46, R30, -UR10, R46 ;  /* 0x8000000a1e2e7c2b */ /* 0x000fe4000800002e */
[----:B------:R-:W-:-:S02]  /*f9f0*/  DFMA R2, R128, UR12, R2 ;  /* 0x0000000c80027c2b */ /* 0x000fc40008000002 */
[----:B------:R-:W-:Y:S02]  /*fa00*/  DFMA R54, R14, -R8, 1 ;  /* 0x3ff000000e36742b */ /* 0x000fe40000000808 */
[----:B------:R-:W-:Y:S02]  /*fa10*/  DFMA R8, R146, UR8, R192 ;  /* 0x0000000892087c2b */ /* 0x000fe400080000c0 */
[----:B------:R-:W-:Y:S02]  /*fa20*/  DFMA R4, R126, UR12, R4 ;  /* 0x0000000c7e047c2b */ /* 0x000fe40008000004 */
[----:B------:R-:W-:Y:S02]  /*fa30*/  DMUL R80, R176, R24 ;  /* 0x00000018b0507228 */ /* 0x000fe40000000000 */
[----:B------:R-:W-:Y:S02]  /*fa40*/  DFMA R56, R54, R56, 0.5 ;  /* 0x3fe000003638742b */ /* 0x000fe40000000038 */
[----:B------:R-:W-:-:S02]  /*fa50*/  DMUL R54, R12, R54 ;  /* 0x000000360c367228 */ /* 0x000fc40000000000 */
[----:B------:R-:W-:Y:S02]  /*fa60*/  DFMA R8, R34, -UR10, R8 ;  /* 0x8000000a22087c2b */ /* 0x000fe40008000008 */
[----:B------:R-:W-:Y:S02]  /*fa70*/  DFMA R48, R136, UR12, R48 ;  /* 0x0000000c88307c2b */ /* 0x000fe40008000030 */
[----:B------:R-:W-:Y:S02]  /*fa80*/  DFMA R50, R134, UR12, R50 ;  /* 0x0000000c86327c2b */ /* 0x000fe40008000032 */
[----:B------:R-:W-:Y:S02]  /*fa90*/  DFMA R54, R56, R54, R12 ;  /* 0x000000363836722b */ /* 0x000fe4000000000c */
[----:B------:R-:W-:Y:S02]  /*faa0*/  DFMA R6, R124, UR12, R6 ;  /* 0x0000000c7c067c2b */ /* 0x000fe40008000006 */
[----:B------:R-:W-:-:S02]  /*fab0*/  DFMA R8, R122, UR12, R8 ;  /* 0x0000000c7a087c2b */ /* 0x000fc40008000008 */
[----:B------:R-:W-:Y:S02]  /*fac0*/  DFMA R10, R120, UR12, R10 ;  /* 0x0000000c780a7c2b */ /* 0x000fe4000800000a */
[----:B------:R-:W-:Y:S02]  /*fad0*/  DFMA R46, R118, UR12, R46 ;  /* 0x0000000c762e7c2b */ /* 0x000fe4000800002e */
[----:B------:R-:W-:Y:S02]  /*fae0*/  DFMA R2, R104, UR14, R2 ;  /* 0x0000000e68027c2b */ /* 0x000fe40008000002 */
[----:B------:R-:W-:Y:S02]  /*faf0*/  DMUL R38, R14, R54 ;  /* 0x000000360e267228 */ /* 0x000fe40000000000 */
[----:B------:R-:W-:Y:S02]  /*fb00*/  DMUL R78, R176, R22 ;  /* 0x00000016b04e7228 */ /* 0x000fe40000000000 */
[----:B------:R-:W-:-:S02]  /*fb10*/  DFMA R4, R102, UR14, R4 ;  /* 0x0000000e66047c2b */ /* 0x000fc40008000004 */
[C---:B------:R-:W-:Y:S02]  /*fb20*/  DMUL R72, R176.reuse, R20 ;  /* 0x00000014b0487228 */ /* 0x040fe40000000000 */
[C---:B------:R-:W-:Y:S02]  /*fb30*/  DMUL R88, R176.reuse, R88 ;  /* 0x00000058b0587228 */ /* 0x040fe40000000000 */
[C---:B------:R-:W-:Y:S02]  /*fb40*/  DMUL R86, R176.reuse, R86 ;  /* 0x00000056b0567228 */ /* 0x040fe40000000000 */
[C---:B------:R-:W-:Y:S02]  /*fb50*/  DMUL R76, R176.reuse, R76 ;  /* 0x0000004cb04c7228 */ /* 0x040fe40000000000 */
[C---:B------:R-:W-:Y:S02]  /*fb60*/  DMUL R74, R176.reuse, R74 ;  /* 0x0000004ab04a7228 */ /* 0x040fe40000000000 */
[----:B------:R-:W-:-:S02]  /*fb70*/  DMUL R70, R176, R18 ;  /* 0x00000012b0467228 */ /* 0x000fc40000000000 */
[----:B------:R-:W-:Y:S02]  /*fb80*/  DFMA R48, R112, UR14, R48 ;  /* 0x0000000e70307c2b */ /* 0x000fe40008000030 */
[----:B------:R-:W-:Y:S02]  /*fb90*/  DFMA R22, R110, UR14, R50 ;  /* 0x0000000e6e167c2b */ /* 0x000fe40008000032 */
[----:B------:R-:W-:Y:S02]  /*fba0*/  DFMA R6, R100, UR14, R6 ;  /* 0x0000000e64067c2b */ /* 0x000fe40008000006 */
[----:B------:R-:W-:Y:S02]  /*fbb0*/  DFMA R8, R98, UR14, R8 ;  /* 0x0000000e62087c2b */ /* 0x000fe40008000008 */
[----:B------:R-:W-:Y:S02]  /*fbc0*/  DFMA R10, R96, UR14, R10 ;  /* 0x0000000e600a7c2b */ /* 0x000fe4000800000a */
[----:B------:R-:W-:-:S02]  /*fbd0*/  DFMA R32, R94, UR14, R46 ;  /* 0x0000000e5e207c2b */ /* 0x000fc4000800002e */
[----:B------:R-:W-:Y:S02]  /*fbe0*/  DFMA R20, R80, -UR16, R2 ;  /* 0x8000001050147c2b */ /* 0x000fe40008000002 */
[----:B------:R-:W-:Y:S02]  /*fbf0*/  DFMA R2, R38, -R38, R14 ;  /* 0x800000262602722b */ /* 0x000fe4000000000e */
[----:B------:R-:W-:Y:S01]  /*fc00*/  DFMA R18, R78, -UR16, R4 ;  /* 0x800000104e127c2b */ /* 0x000fe20008000004 */
[----:B------:R-:W-:Y:S01]  /*fc10*/  VIADD R5, R55, 0xfff00000 ;  /* 0xfff0000037057836 */ /* 0x000fe20000000000 */
[----:B------:R-:W-:Y:S01]  /*fc20*/  MOV R4, R54 ;  /* 0x0000003600047202 */ /* 0x000fe20000000f00 */
[----:B------:R-:W-:Y:S02]  /*fc30*/  DFMA R68, R88, -UR16, R48 ;  /* 0x8000001058447c2b */ /* 0x000fe40008000030 */
[----:B------:R-:W-:Y:S02]  /*fc40*/  DFMA R22, R86, -UR16, R22 ;  /* 0x8000001056167c2b */ /* 0x000fe40008000016 */
[----:B------:R-:W-:-:S02]  /*fc50*/  DFMA R24, R76, -UR16, R6 ;  /* 0x800000104c187c2b */ /* 0x000fc40008000006 */
        /* <DEDUP_REMOVED lines=13> */
.L_x_241:
[----:B------:R-:W-:Y:S05]  /*fd30*/  BSYNC.RECONVERGENT B3 ;  /* 0x0000000000037941 */ /* 0x000fea0003800200 */
.L_x_240:
        /* <DEDUP_REMOVED lines=25> */
.L_x_243:
[----:B------:R-:W-:Y:S05]  /*fed0*/  BSYNC.RECONVERGENT B3 ;  /* 0x0000000000037941 */ /* 0x000fea0003800200 */
.L_x_242:
        /* <DEDUP_REMOVED lines=21> */
.L_x_245:
[----:B------:R-:W-:Y:S05]  /*10030*/  BSYNC.RECONVERGENT B3 ;  /* 0x0000000000037941 */ /* 0x000fea0003800200 */
.L_x_244:
        /* <DEDUP_REMOVED lines=30> */
.L_x_247:
[----:B------:R-:W-:Y:S05]  /*10220*/  BSYNC.RECONVERGENT B3 ;  /* 0x0000000000037941 */ /* 0x000fea0003800200 */
.L_x_246:
        /* <DEDUP_REMOVED lines=25> */
.L_x_249:
[----:B------:R-:W-:Y:S05]  /*103c0*/  BSYNC.RECONVERGENT B3 ;  /* 0x0000000000037941 */ /* 0x000fea0003800200 */
.L_x_248:
        /* <DEDUP_REMOVED lines=21> */
.L_x_251:
[----:B------:R-:W-:Y:S05]  /*10520*/  BSYNC.RECONVERGENT B3 ;  /* 0x0000000000037941 */ /* 0x000fea0003800200 */
.L_x_250:
        /* <DEDUP_REMOVED lines=30> */
.L_x_253:
[----:B------:R-:W-:Y:S05]  /*10710*/  BSYNC.RECONVERGENT B3 ;  /* 0x0000000000037941 */ /* 0x000fea0003800200 */
.L_x_252:
        /* <DEDUP_REMOVED lines=25> */
.L_x_255:
[----:B------:R-:W-:Y:S05]  /*108b0*/  BSYNC.RECONVERGENT B3 ;  /* 0x0000000000037941 */ /* 0x000fea0003800200 */
.L_x_254:
        /* <DEDUP_REMOVED lines=21> */
.L_x_257:
[----:B------:R-:W-:Y:S05]  /*10a10*/  BSYNC.RECONVERGENT B3 ;  /* 0x0000000000037941 */ /* 0x000fea0003800200 */
.L_x_256:
        /* <DEDUP_REMOVED lines=21> */
[C---:B------:R-:W-:Y:S02]  /*10b70*/  DMUL R16, R176.reuse, R22 ;  /* 0x00000016b0107228 */ /* 0x040fe40000000000 */
[----:B------:R-:W-:Y:S02]  /*10b80*/  DMUL R18, R176, R18 ;  /* 0x00000012b0127228 */ /* 0x000fe40000000000 */
[----:B------:R-:W-:Y:S02]  /*10b90*/  DFMA R2, R116, UR12, R2 ;  /* 0x0000000c74027c2b */ /* 0x000fe40008000002 */
[----:B------:R-:W-:Y:S02]  /*10ba0*/  DFMA R8, R108, UR12, R8 ;  /* 0x0000000c6c087c2b */ /* 0x000fe40008000008 */
[----:B------:R-:W-:-:S02]  /*10bb0*/  DFMA R4, R90, -UR14, R4 ;  /* 0x8000000e5a047c2b */ /* 0x000fc40008000004 */
[----:B------:R-:W-:Y:S02]  /*10bc0*/  DFMA R10, R82, -UR14, R10 ;  /* 0x8000000e520a7c2b */ /* 0x000fe4000800000a */
[C---:B------:R-:W-:Y:S02]  /*10bd0*/  DMUL R68, R176.reuse, R68 ;  /* 0x00000044b0447228 */ /* 0x040fe40000000000 */
[----:B------:R-:W-:Y:S02]  /*10be0*/  DMUL R20, R176, R20 ;  /* 0x00000014b0147228 */ /* 0x000fe40000000000 */
[----:B------:R-:W-:Y:S02]  /*10bf0*/  DFMA R2, R92, -UR14, R2 ;  /* 0x8000000e5c027c2b */ /* 0x000fe40008000002 */
[----:B------:R-:W-:Y:S02]  /*10c00*/  DFMA R8, R84, -UR14, R8 ;  /* 0x8000000e54087c2b */ /* 0x000fe40008000008 */
[----:B------:R-:W-:-:S02]  /*10c10*/  DFMA R62, R16, UR16, R4 ;  /* 0x00000010103e7c2b */ /* 0x000fc40008000004 */
[----:B------:R-:W-:Y:S02]  /*10c20*/  DFMA R22, R18, UR16, R10 ;  /* 0x0000001012167c2b */ /* 0x000fe4000800000a */
[----:B------:R-:W-:Y:S02]  /*10c30*/  DFMA R60, R68, UR16, R2 ;  /* 0x00000010443c7c2b */ /* 0x000fe40008000002 */
[----:B------:R-:W-:Y:S01]  /*10c40*/  DFMA R24, R20, UR16, R8 ;  /* 0x0000001014187c2b */ /* 0x000fe20008000008 */
[----:B------:R-:W-:Y:S01]  /*10c50*/  MOV R8, 0x0 ;  /* 0x0000000000087802 */ /* 0x000fe20000000f00 */
[----:B------:R-:W-:Y:S02]  /*10c60*/  IMAD.MOV.U32 R9, RZ, RZ, 0x3fd80000 ;  /* 0x3fd80000ff097424 */ /* 0x000fe400078e00ff */
[----:B------:R-:W-:Y:S02]  /*10c70*/  DADD R58, -R62, R22 ;  /* 0x000000003e3a7229 */ /* 0x000fe40000000116 */
[----:B------:R-:W-:-:S02]  /*10c80*/  DADD R40, R40, R42 ;  /* 0x0000000028287229 */ /* 0x000fc4000000002a */
[----:B------:R-:W-:Y:S02]  /*10c90*/  DADD R166, -R60, R24 ;  /* 0x000000003ca67229 */ /* 0x000fe40000000118 */
[----:B------:R-:W-:Y:S02]  /*10ca0*/  DADD R38, R38, R6 ;  /* 0x0000000026267229 */ /* 0x000fe40000000006 */
[----:B------:R-:W-:Y:S02]  /*10cb0*/  DMUL R14, R58, R58 ;  /* 0x0000003a3a0e7228 */ /* 0x000fe40000000000 */
[----:B------:R-:W-:Y:S02]  /*10cc0*/  DADD R42, R34, -R42 ;  /* 0x00000000222a7229 */ /* 0x000fe4000000082a */
[----:B------:R-:W-:Y:S02]  /*10cd0*/  DADD R6, R26, -R6 ;  /* 0x000000001a067229 */ /* 0x000fe40000000806 */
[----:B------:R-:W-:-:S02]  /*10ce0*/  DFMA R10, R150, UR8, R184 ;  /* 0x00000008960a7c2b */ /* 0x000fc400080000b8 */
[----:B------:R-:W-:Y:S02]  /*10cf0*/  DFMA R14, R166, R166, R14 ;  /* 0x000000a6a60e722b */ /* 0x000fe4000000000e */
[----:B------:R-:W-:Y:S02]  /*10d00*/  DFMA R4, R158, UR8, R188 ;  /* 0x000000089e047c2b */ /* 0x000fe400080000bc */
[C---:B------:R-:W-:Y:S02]  /*10d10*/  DMUL R26, R176.reuse, R36 ;  /* 0x00000024b01a7228 */ /* 0x040fe40000000000 */
[----:B------:R-:W0:Y:S01]  /*10d20*/  MUFU.RSQ64H R13, R15 ;  /* 0x0000000f000d7308 */ /* 0x000e220000001c00 */
[C---:B------:R-:W-:Y:S02]  /*10d30*/  DMUL R34, R176.reuse, R40 ;  /* 0x00000028b0227228 */ /* 0x040fe40000000000 */
[C---:B------:R-:W-:Y:S01]  /*10d40*/  DMUL R36, R176.reuse, R38 ;  /* 0x00000026b0247228 */ /* 0x040fe20000000000 */
[----:B------:R-:W-:Y:S01]  /*10d50*/  VIADD R12, R15, 0xfcb00000 ;  /* 0xfcb000000f0c7836 */ /* 0x000fe20000000000 */
[----:B------:R-:W-:-:S02]  /*10d60*/  DMUL R38, R176, R42 ;  /* 0x0000002ab0267228 */ /* 0x000fc40000000000 */
[----:B------:R-:W-:Y:S02]  /*10d70*/  DMUL R40, R176, R6 ;  /* 0x00000006b0287228 */ /* 0x000fe40000000000 */
        /* <DEDUP_REMOVED lines=25> */
[----:B------:R-:W-:Y:S02]  /*10f10*/  DFMA R44, R98, UR12, R44 ;  /* 0x0000000c622c7c2b */ /* 0x000fe4000800002c */
[----:B------:R-:W-:Y:S02]  /*10f20*/  DFMA R46, R96, UR12, R46 ;  /* 0x0000000c602e7c2b */ /* 0x000fe4000800002e */
[----:B------:R-:W-:Y:S02]  /*10f30*/  DFMA R2, R112, UR12, R2 ;  /* 0x0000000c70027c2b */ /* 0x000fe40008000002 */
[----:B------:R-:W-:Y:S02]  /*10f40*/  DFMA R10, R78, -UR14, R10 ;  /* 0x8000000e4e0a7c2b */ /* 0x000fe4000800000a */
[----:B------:R-:W-:-:S02]  /*10f50*/  DMUL R64, R14, R8 ;  /* 0x000000080e407228 */ /* 0x000fc40000000000 */
[----:B------:R-:W-:Y:S02]  /*10f60*/  DMUL R28, R176, R28 ;  /* 0x0000001cb01c7228 */ /* 0x000fe40000000000 */
[----:B------:R-:W-:Y:S02]  /*10f70*/  DFMA R4, R86, -UR14, R4 ;  /* 0x8000000e56047c2b */ /* 0x000fe40008000004 */
[----:B------:R-:W-:Y:S02]  /*10f80*/  DFMA R56, R70, -UR14, R48 ;  /* 0x8000000e46387c2b */ /* 0x000fe40008000030 */
[C---:B------:R-:W-:Y:S02]  /*10f90*/  DMUL R30, R176.reuse, R30 ;  /* 0x0000001eb01e7228 */ /* 0x040fe40000000000 */
[----:B------:R-:W-:Y:S02]  /*10fa0*/  DMUL R32, R176, R32 ;  /* 0x00000020b0207228 */ /* 0x000fe40000000000 */
[----:B------:R-:W-:-:S02]  /*10fb0*/  DFMA R2, R88, -UR14, R2 ;  /* 0x8000000e58027c2b */ /* 0x000fc40008000002 */
[----:B------:R-:W-:Y:S02]  /*10fc0*/  DFMA R6, R80, -UR14, R6 ;  /* 0x8000000e50067c2b */ /* 0x000fe40008000006 */
[----:B------:R-:W-:Y:S02]  /*10fd0*/  DFMA R50, R76, -UR14, R42 ;  /* 0x8000000e4c327c2b */ /* 0x000fe4000800002a */
[----:B------:R-:W-:Y:S02]  /*10fe0*/  DFMA R52, R74, -UR14, R44 ;  /* 0x8000000e4a347c2b */ /* 0x000fe4000800002c */
[----:B------:R-:W-:Y:S02]  /*10ff0*/  DFMA R54, R72, -UR14, R46 ;  /* 0x8000000e48367c2b */ /* 0x000fe4000800002e */
[----:B------:R-:W-:Y:S02]  /*11000*/  DFMA R48, R36, UR16, R10 ;  /* 0x0000001024307c2b */ /* 0x000fe4000800000a */
[----:B------:R-:W-:-:S02]  /*11010*/  DFMA R10, R64, -R64, R14 ;  /* 0x80000040400a722b */ /* 0x000fc4000000000e */
[----:B------:R-:W-:Y:S01]  /*11020*/  DFMA R44, R28, UR16, R4 ;  /* 0x000000101c2c7c2b */ /* 0x000fe20008000004 */
[----:B------:R-:W-:Y:S01]  /*11030*/  VIADD R5, R9, 0xfff00000 ;  /* 0xfff0000009057836 */ /* 0x000fe20000000000 */
[----:B------:R-:W-:Y:S01]  /*11040*/  MOV R4, R8 ;  /* 0x0000000800047202 */ /* 0x000fe20000000f00 */
[----:B------:R-:W-:Y:S02]  /*11050*/  DFMA R42, R26, UR16, R2 ;  /* 0x000000101a2a7c2b */ /* 0x000fe40008000002 */
[----:B------:R-:W-:Y:S02]  /*11060*/  DFMA R46, R34, UR16, R6 ;  /* 0x00000010222e7c2b */ /* 0x000fe40008000006 */
[----:B------:R-:W-:Y:S02]  /*11070*/  DFMA R50, R30, UR16, R50 ;  /* 0x000000101e327c2b */ /* 0x000fe40008000032 */
[----:B------:R-:W-:Y:S02]  /*11080*/  DFMA R52, R32, UR16, R52 ;  /* 0x0000001020347c2b */ /* 0x000fe40008000034 */
[----:B------:R-:W-:-:S02]  /*11090*/  DFMA R54, R38, UR16, R54 ;  /* 0x0000001026367c2b */ /* 0x000fc40008000036 */
        /* <DEDUP_REMOVED lines=9> */
.L_x_259:
[----:B------:R-:W-:Y:S05]  /*11130*/  BSYNC.RECONVERGENT B3 ;  /* 0x0000000000037941 */ /* 0x000fea0003800200 */
.L_x_258:
        /* <DEDUP_REMOVED lines=25> */
.L_x_261:
[----:B------:R-:W-:Y:S05]  /*112d0*/  BSYNC.RECONVERGENT B3 ;  /* 0x0000000000037941 */ /* 0x000fea0003800200 */
.L_x_260:
        /* <DEDUP_REMOVED lines=21> */
.L_x_263:
[----:B------:R-:W-:Y:S05]  /*11430*/  BSYNC.RECONVERGENT B3 ;  /* 0x0000000000037941 */ /* 0x000fea0003800200 */
.L_x_262:
        /* <DEDUP_REMOVED lines=30> */
.L_x_265:
[----:B------:R-:W-:Y:S05]  /*11620*/  BSYNC.RECONVERGENT B3 ;  /* 0x0000000000037941 */ /* 0x000fea0003800200 */
.L_x_264:
        /* <DEDUP_REMOVED lines=25> */
.L_x_267:
[----:B------:R-:W-:Y:S05]  /*117c0*/  BSYNC.RECONVERGENT B3 ;  /* 0x0000000000037941 */ /* 0x000fea0003800200 */
.L_x_266:
        /* <DEDUP_REMOVED lines=21> */
.L_x_269:
[----:B------:R-:W-:Y:S05]  /*11920*/  BSYNC.RECONVERGENT B3 ;  /* 0x0000000000037941 */ /* 0x000fea0003800200 */
.L_x_268:
[----:B------:R-:W-:Y:S01]  /*11930*/  DADD R22, -R22, R52 ;  /* 0x0000000016167229 */ /* 0x000fe20000000134 */
[----:B------:R-:W-:Y:S01]  /*11940*/  IMAD.MOV.U32 R4, RZ, RZ, 0x0 ;  /* 0x00000000ff047424 */ /* 0x000fe200078e00ff */
[----:B------:R-:W-:Y:S01]  /*11950*/  DADD R168, -R24, R50 ;  /* 0x0000000018a87229 */ /* 0x000fe20000000132 */
[----:B------:R-:W-:Y:S01]  /*11960*/  MOV R5, 0x3fd80000 ;  /* 0x3fd8000000057802 */ /* 0x000fe20000000f00 */
        /* <DEDUP_REMOVED lines=26> */
.L_x_271:
[----:B------:R-:W-:Y:S05]  /*11b10*/  BSYNC.RECONVERGENT B3 ;  /* 0x0000000000037941 */ /* 0x000fea0003800200 */
.L_x_270:
        /* <DEDUP_REMOVED lines=25> */
.L_x_273:
[----:B------:R-:W-:Y:S05]  /*11cb0*/  BSYNC.RECONVERGENT B3 ;  /* 0x0000000000037941 */ /* 0x000fea0003800200 */
.L_x_272:
        /* <DEDUP_REMOVED lines=21> */
.L_x_275:
[----:B------:R-:W-:Y:S05]  /*11e10*/  BSYNC.RECONVERGENT B3 ;  /* 0x0000000000037941 */ /* 0x000fea0003800200 */
.L_x_274:
[----:B------:R-:W-:Y:S01]  /*11e20*/  UMOV UR8, 0x159e26af ;  /* 0x159e26af00087882 */ /* 0x000fe20000000000 */
[----:B------:R-:W-:Y:S01]  /*11e30*/  UMOV UR9, 0x3fb7048d ;  /* 0x3fb7048d00097882 */ /* 0x000fe20000000000 */
[----:B------:R-:W0:Y:S01]  /*11e40*/  LDC.64 R2, c[0x0][0x390] ;  /* 0x0000e400ff027b82 */ /* 0x000e220000000a00 */
        /* <DEDUP_REMOVED lines=9> */
[----:B------:R-:W-:Y:S02]  /*11ee0*/  DFMA R146, R146, UR8, R192 ;  /* 0x0000000892927c2b */ /* 0x000fe400080000c0 */
[----:B------:R-:W-:-:S02]  /*11ef0*/  DFMA R144, R144, UR8, R182 ;  /* 0x0000000890907c2b */ /* 0x000fc400080000b6 */
[----:B------:R-:W-:Y:S01]  /*11f00*/  DFMA R142, R142, UR8, R180 ;  /* 0x000000088e8e7c2b */ /* 0x000fe200080000b4 */
[----:B------:R-:W-:Y:S01]  /*11f10*/  UMOV UR8, 0x3aa30fa ;  /* 0x03aa30fa00087882 */ /* 0x000fe20000000000 */
[----:B------:R-:W-:Y:S01]  /*11f20*/  UMOV UR9, 0x3fdd05f7 ;  /* 0x3fdd05f700097882 */ /* 0x000fe20000000000 */
[----:B------:R-:W-:Y:S01]  /*11f30*/  DADD R62, R62, R58 ;  /* 0x000000003e3e7229 */ /* 0x000fe2000000003a */
[----:B0-----:R-:W-:Y:S01]  /*11f40*/  IMAD.WIDE R4, R0, 0x20, R2 ;  /* 0x0000002000047825 */ /* 0x001fe200078e0202 */
[----:B------:R-:W-:Y:S01]  /*11f50*/  DFMA R164, R140, UR8, R164 ;  /* 0x000000088ca47c2b */ /* 0x000fe200080000a4 */
[----:B------:R-:W-:Y:S01]  /*11f60*/  MOV R2, RZ ;  /* 0x000000ff00027202 */ /* 0x000fe20000000f00 */
        /* <DEDUP_REMOVED lines=9> */
[----:B------:R-:W-:Y:S02]  /*12000*/  DFMA R144, R120, UR8, R144 ;  /* 0x0000000878907c2b */ /* 0x000fe40008000090 */
[----:B------:R-:W-:Y:S01]  /*12010*/  DFMA R142, R118, UR8, R142 ;  /* 0x00000008768e7c2b */ /* 0x000fe2000800008e */
[----:B------:R-:W-:Y:S01]  /*12020*/  UMOV UR8, 0x66666666 ;  /* 0x6666666600087882 */ /* 0x000fe20000000000 */
[----:B------:R-:W-:Y:S01]  /*12030*/  UMOV UR9, 0x3fe3a666 ;  /* 0x3fe3a66600097882 */ /* 0x000fe20000000000 */
[----:B------:R-:W-:Y:S02]  /*12040*/  DADD R50, R50, -R58 ;  /* 0x0000000032327229 */ /* 0x000fe4000000083a */
        /* <DEDUP_REMOVED lines=10> */
[----:B------:R-:W-:Y:S02]  /*120f0*/  DFMA R144, R96, UR8, R144 ;  /* 0x0000000860907c2b */ /* 0x000fe40008000090 */
[----:B------:R-:W-:Y:S01]  /*12100*/  DFMA R142, R94, UR8, R142 ;  /* 0x000000085e8e7c2b */ /* 0x000fe2000800008e */
[----:B------:R-:W-:Y:S01]  /*12110*/  UMOV UR8, 0x785e4908 ;  /* 0x785e490800087882 */ /* 0x000fe20000000000 */
[----:B------:R-:W-:Y:S01]  /*12120*/  UMOV UR9, 0x3fd16075 ;  /* 0x3fd1607500097882 */ /* 0x000fe20000000000 */
[--C-:B------:R-:W-:Y:S02]  /*12130*/  DADD R66, R66, R6.reuse ;  /* 0x0000000042427229 */ /* 0x100fe40000000006 */
[----:B------:R-:W-:Y:S02]  /*12140*/  DADD R24, R24, -R6 ;  /* 0x0000000018187229 */ /* 0x000fe40000000806 */
[----:B------:R-:W-:-:S02]  /*12150*/  DFMA R164, R92, -UR8, R164 ;  /* 0x800000085ca47c2b */ /* 0x000fc400080000a4 */
[----:B------:R-:W-:Y:S02]  /*12160*/  DFMA R162, R90, -UR8, R162 ;  /* 0x800000085aa27c2b */ /* 0x000fe400080000a2 */
[----:B------:R-:W-:Y:S02]  /*12170*/  DFMA R160, R88, -UR8, R160 ;  /* 0x8000000858a07c2b */ /* 0x000fe400080000a0 */
[----:B------:R-:W-:Y:S02]  /*12180*/  DFMA R158, R86, -UR8, R158 ;  /* 0x80000008569e7c2b */ /* 0x000fe4000800009e */
[----:B------:R-:W-:Y:S02]  /*12190*/  DFMA R156, R84, -UR8, R156 ;  /* 0x80000008549c7c2b */ /* 0x000fe4000800009c */
[----:B------:R-:W-:Y:S02]  /*121a0*/  DFMA R154, R82, -UR8, R154 ;  /* 0x80000008529a7c2b */ /* 0x000fe4000800009a */
[----:B------:R-:W-:-:S02]  /*121b0*/  DFMA R152, R80, -UR8, R152 ;  /* 0x8000000850987c2b */ /* 0x000fc40008000098 */
[----:B------:R-:W-:Y:S02]  /*121c0*/  DFMA R150, R78, -UR8, R150 ;  /* 0x800000084e967c2b */ /* 0x000fe40008000096 */
[----:B------:R-:W-:Y:S02]  /*121d0*/  DFMA R148, R76, -UR8, R148 ;  /* 0x800000084c947c2b */ /* 0x000fe40008000094 */
[----:B------:R-:W-:Y:S02]  /*121e0*/  DFMA R146, R74, -UR8, R146 ;  /* 0x800000084a927c2b */ /* 0x000fe40008000092 */
[----:B------:R-:W-:Y:S02]  /*121f0*/  DFMA R144, R72, -UR8, R144 ;  /* 0x8000000848907c2b */ /* 0x000fe40008000090 */
[----:B------:R-:W-:Y:S01]  /*12200*/  DFMA R142, R70, -UR8, R142 ;  /* 0x80000008468e7c2b */ /* 0x000fe2000800008e */
[----:B------:R-:W-:Y:S01]  /*12210*/  UMOV UR8, 0x23989ff0 ;  /* 0x23989ff000087882 */ /* 0x000fe20000000000 */
[----:B------:R-:W-:Y:S01]  /*12220*/  UMOV UR9, 0x3fb6cbd3 ;  /* 0x3fb6cbd300097882 */ /* 0x000fe20000000000 */
[----:B------:R-:W-:-:S02]  /*12230*/  DMUL R42, R176, R42 ;  /* 0x0000002ab02a7228 */ /* 0x000fc40000000000 */
        /* <DEDUP_REMOVED lines=11> */
[----:B------:R-:W-:Y:S01]  /*122f0*/  DFMA R142, R40, UR8, R142 ;  /* 0x00000008288e7c2b */ /* 0x000fe2000800008e */
[----:B------:R-:W-:Y:S01]  /*12300*/  UMOV UR8, 0x9999999a ;  /* 0x9999999a00087882 */ /* 0x000fe20000000000 */
[C---:B------:R-:W-:Y:S01]  /*12310*/  DMUL R44, R176.reuse, R44 ;  /* 0x0000002cb02c7228 */ /* 0x040fe20000000000 */
[----:B------:R-:W-:Y:S01]  /*12320*/  UMOV UR9, 0x3f999999 ;  /* 0x3f99999900097882 */ /* 0x000fe20000000000 */
[----:B------:R-:W-:-:S02]  /*12330*/  DMUL R60, R176, R60 ;  /* 0x0000003cb03c7228 */ /* 0x000fc40000000000 */
[C---:B------:R-:W-:Y:S02]  /*12340*/  DMUL R64, R176.reuse, R64 ;  /* 0x00000040b0407228 */ /* 0x040fe40000000000 */
[C---:B------:R-:W-:Y:S02]  /*12350*/  DMUL R46, R176.reuse, R46 ;  /* 0x0000002eb02e7228 */ /* 0x040fe40000000000 */
[C---:B------:R-:W-:Y:S02]  /*12360*/  DMUL R48, R176.reuse, R48 ;  /* 0x00000030b0307228 */ /* 0x040fe40000000000 */
[C---:B------:R-:W-:Y:S02]  /*12370*/  DMUL R62, R176.reuse, R62 ;  /* 0x0000003eb03e7228 */ /* 0x040fe40000000000 */
[C---:B------:R-:W-:Y:S02]  /*12380*/  DMUL R66, R176.reuse, R66 ;  /* 0x00000042b0427228 */ /* 0x040fe40000000000 */
[----:B------:R-:W-:-:S02]  /*12390*/  DMUL R54, R176, R54 ;  /* 0x00000036b0367228 */ /* 0x000fc40000000000 */
[C---:B------:R-:W-:Y:S02]  /*123a0*/  DMUL R56, R176.reuse, R56 ;  /* 0x00000038b0387228 */ /* 0x040fe40000000000 */
[C---:B------:R-:W-:Y:S02]  /*123b0*/  DMUL R50, R176.reuse, R50 ;  /* 0x00000032b0327228 */ /* 0x040fe40000000000 */
[----:B------:R-:W-:Y:S02]  /*123c0*/  DMUL R24, R176, R24 ;  /* 0x00000018b0187228 */ /* 0x000fe40000000000 */
[----:B------:R-:W-:Y:S02]  /*123d0*/  DFMA R202, R42, UR8, R164 ;  /* 0x000000082aca7c2b */ /* 0x000fe400080000a4 */
[----:B------:R-:W-:Y:S02]  /*123e0*/  DFMA R200, R44, UR8, R162 ;  /* 0x000000082cc87c2b */ /* 0x000fe400080000a2 */
[----:B------:R-:W-:-:S02]  /*123f0*/  DFMA R190, R60, UR8, R160 ;  /* 0x000000083cbe7c2b */ /* 0x000fc400080000a0 */
[----:B------:R-:W-:Y:S01]  /*12400*/  DFMA R188, R64, UR8, R158 ;  /* 0x0000000840bc7c2b */ /* 0x000fe2000800009e */
[----:B------:R2:W-:Y:S01]  /*12410*/  STG.E.64 desc[UR6][R4.64], R202 ;  /* 0x000000ca04007986 */ /* 0x0005e2000c101b06 */
[----:B------:R-:W-:Y:S02]  /*12420*/  DFMA R198, R46, UR8, R156 ;  /* 0x000000082ec67c2b */ /* 0x000fe4000800009c */
[----:B------:R-:W-:Y:S01]  /*12430*/  DFMA R196, R48, UR8, R154 ;  /* 0x0000000830c47c2b */ /* 0x000fe2000800009a */
[----:B------:R2:W-:Y:S01]  /*12440*/  STG.E.64 desc[UR6][R4.64+0x8], R200 ;  /* 0x000008c804007986 */ /* 0x0005e2000c101b06 */
[----:B------:R-:W-:Y:S02]  /*12450*/  DFMA R186, R62, UR8, R152 ;  /* 0x000000083eba7c2b */ /* 0x000fe40008000098 */
[----:B------:R-:W-:Y:S01]  /*12460*/  DFMA R184, R66, UR8, R150 ;  /* 0x0000000842b87c2b */ /* 0x000fe20008000096 */
[----:B------:R2:W-:Y:S01]  /*12470*/  STG.E.64 desc[UR6][R4.64+0x10], R190 ;  /* 0x000010be04007986 */ /* 0x0005e2000c101b06 */
[----:B------:R-:W-:-:S02]  /*12480*/  DFMA R194, R54, UR8, R148 ;  /* 0x0000000836c27c2b */ /* 0x000fc40008000094 */
[----:B------:R-:W-:Y:S01]  /*12490*/  DFMA R192, R56, UR8, R146 ;  /* 0x0000000838c07c2b */ /* 0x000fe20008000092 */
[----:B------:R2:W-:Y:S01]  /*124a0*/  STG.E.64 desc[UR6][R4.64+0x18], R188 ;  /* 0x000018bc04007986 */ /* 0x0005e2000c101b06 */
[----:B------:R-:W-:Y:S02]  /*124b0*/  DFMA R182, R50, UR8, R144 ;  /* 0x0000000832b67c2b */ /* 0x000fe40008000090 */
[----:B------:R-:W-:Y:S01]  /*124c0*/  DFMA R180, R24, UR8, R142 ;  /* 0x0000000818b47c2b */ /* 0x000fe2000800008e */
[----:B------:R2:W-:Y:S04]  /*124d0*/  STG.E.64 desc[UR6][R4.64+0x20], R198 ;  /* 0x000020c604007986 */ /* 0x0005e8000c101b06 */
[----:B------:R2:W-:Y:S04]  /*124e0*/  STG.E.64 desc[UR6][R4.64+0x28], R196 ;  /* 0x000028c404007986 */ /* 0x0005e8000c101b06 */
[----:B------:R2:W-:Y:S04]  /*124f0*/  STG.E.64 desc[UR6][R4.64+0x30], R186 ;  /* 0x000030ba04007986 */ /* 0x0005e8000c101b06 */
[----:B------:R2:W-:Y:S04]  /*12500*/  STG.E.64 desc[UR6][R4.64+0x38], R184 ;  /* 0x000038b804007986 */ /* 0x0005e8000c101b06 */
[----:B------:R2:W-:Y:S04]  /*12510*/  STG.E.64 desc[UR6][R4.64+0x40], R194 ;  /* 0x000040c204007986 */ /* 0x0005e8000c101b06 */
[----:B------:R2:W-:Y:S04]  /*12520*/  STG.E.64 desc[UR6][R4.64+0x48], R192 ;  /* 0x000048c004007986 */ /* 0x0005e8000c101b06 */
[----:B------:R2:W-:Y:S04]  /*12530*/  STG.E.64 desc[UR6][R4.64+0x50], R182 ;  /* 0x000050b604007986 */ /* 0x0005e8000c101b06 */
[----:B------:R2:W-:Y:S02]  /*12540*/  STG.E.64 desc[UR6][R4.64+0x58], R180 ;  /* 0x000058b404007986 */ /* 0x0005e4000c101b06 */
.L_x_149:
[----:B------:R-:W-:Y:S05]  /*12550*/  BSYNC.RECONVERGENT B2 ;  /* 0x0000000000027941 */ /* 0x000fea0003800200 */
.L_x_148:
[----:B------:R-:W-:-:S14]  /*12560*/  DSETP.GTU.AND P0, PT, R178, UR4, PT ;  /* 0x00000004b2007e2a */ /* 0x000fdc000bf0c000 */
[----:B------:R-:W-:Y:S05]  /*12570*/  @!P0 BRA `(.L_x_276) ;  /* 0xfffffee4001c8947 */ /* 0x000fea000383ffff */
[----:B------:R-:W-:Y:S05]  /*12580*/  BSYNC.RECONVERGENT B0 ;  /* 0x0000000000007941 */ /* 0x000fea0003800200 */
.L_x_6:
[----:B--2--5:R-:W-:Y:S01]  /*12590*/  DADD R4, -R196, R200 ;  /* 0x00000000c4047229 */ /* 0x024fe200000001c8 */
[----:B------:R-:W-:Y:S01]  /*125a0*/  BSSY.RECONVERGENT B0, `(.L_x_277) ;  /* 0x000001b000007945 */ /* 0x000fe20003800200 */
[----:B0-----:R-:W-:-:S06]  /*125b0*/  DADD R2, -R198, R202 ;  /* 0x00000000c6027229 */ /* 0x001fcc00000001ca */
[----:B------:R-:W-:-:S08]  /*125c0*/  DMUL R4, R4, R4 ;  /* 0x0000000404047228 */ /* 0x000fd00000000000 */
[----:B------:R-:W-:Y:S01]  /*125d0*/  DFMA R14, R2, R2, R4 ;  /* 0x00000002020e722b */ /* 0x000fe20000000004 */
[----:B------:R-:W-:Y:S01]  /*125e0*/  IMAD.MOV.U32 R4, RZ, RZ, 0x0 ;  /* 0x00000000ff047424 */ /* 0x000fe200078e00ff */
[----:B------:R-:W-:-:S04]  /*125f0*/  MOV R5, 0x3fd80000 ;  /* 0x3fd8000000057802 */ /* 0x000fc80000000f00 */
        /* <DEDUP_REMOVED lines=12> */
[----:B-1----:R-:W-:Y:S01]  /*126c0*/  DFMA R18, R6, R4, R2 ;  /* 0x000000040612722b */ /* 0x002fe20000000002 */
[----:B------:R-:W-:Y:S10]  /*126d0*/  @!P0 BRA `(.L_x_278) ;  /* 0x00000000001c8947 */ /* 0x000ff40003800000 */
[----:B------:R-:W-:Y:S01]  /*126e0*/  IMAD.MOV.U32 R10, RZ, RZ, R6 ;  /* 0x000000ffff0a7224 */ /* 0x000fe200078e0006 */
[----:B------:R-:W-:Y:S01]  /*126f0*/  MOV R9, R15 ;  /* 0x0000000f00097202 */ /* 0x000fe20000000f00 */
[----:B------:R-:W-:Y:S01]  /*12700*/  IMAD.MOV.U32 R6, RZ, RZ, R2 ;  /* 0x000000ffff067224 */ /* 0x000fe200078e0002 */
[----:B------:R-:W-:-:S07]  /*12710*/  MOV R4, 0x12730 ;  /* 0x0001273000047802 */ /* 0x000fce0000000f00 */
[----:B------:R-:W-:Y:S05]  /*12720*/  CALL.REL.NOINC `($__internal_1_$__cuda_sm20_dsqrt_rn_f64_mediumpath_v1) ;  /* 0x00000010000c7944 */ /* 0x000fea0003c00000 */
[----:B------:R-:W-:Y:S01]  /*12730*/  MOV R18, R6 ;  /* 0x0000000600127202 */ /* 0x000fe20000000f00 */
[----:B------:R-:W-:-:S07]  /*12740*/  IMAD.MOV.U32 R19, RZ, RZ, R7 ;  /* 0x000000ffff137224 */ /* 0x000fce00078e0007 */
.L_x_278:
[----:B------:R-:W-:Y:S05]  /*12750*/  BSYNC.RECONVERGENT B0 ;  /* 0x0000000000007941 */ /* 0x000fea0003800200 */
.L_x_277:
[----:B------:R-:W-:Y:S01]  /*12760*/  DADD R196, -R192, R196 ;  /* 0x00000000c0c47229 */ /* 0x000fe200000001c4 */
        /* <DEDUP_REMOVED lines=25> */
[----:B------:R-:W-:Y:S02]  /*12900*/  IMAD.MOV.U32 R16, RZ, RZ, R6 ;  /* 0x000000ffff107224 */ /* 0x000fe400078e0006 */
[----:B------:R-:W-:-:S07]  /*12910*/  IMAD.MOV.U32 R17, RZ, RZ, R7 ;  /* 0x000000ffff117224 */ /* 0x000fce00078e0007 */
.L_x_280:
[----:B------:R-:W-:Y:S05]  /*12920*/  BSYNC.RECONVERGENT B0 ;  /* 0x0000000000007941 */ /* 0x000fea0003800200 */
.L_x_279:
[----:B------:R-:W-:Y:S01]  /*12930*/  DADD R192, -R192, R200 ;  /* 0x00000000c0c07229 */ /* 0x000fe200000001c8 */
[----:B------:R-:W-:Y:S01]  /*12940*/  IMAD.MOV.U32 R4, RZ, RZ, 0x0 ;  /* 0x00000000ff047424 */ /* 0x000fe200078e00ff */
[----:B------:R-:W-:Y:S01]  /*12950*/  DADD R194, -R194, R202 ;  /* 0x00000000c2c27229 */ /* 0x000fe200000001ca */
[----:B------:R-:W-:Y:S01]  /*12960*/  IMAD.MOV.U32 R5, RZ, RZ, 0x3fd80000 ;  /* 0x3fd80000ff057424 */ /* 0x000fe200078e00ff */
[----:B------:R-:W-:Y:S04]  /*12970*/  BSSY.RECONVERGENT B0, `(.L_x_281) ;  /* 0x0000018000007945 */ /* 0x000fe80003800200 */
[----:B------:R-:W-:-:S08]  /*12980*/  DMUL R192, R192, R192 ;  /* 0x000000c0c0c07228 */ /* 0x000fd00000000000 */
        /* <DEDUP_REMOVED lines=20> */
[----:B------:R-:W-:Y:S01]  /*12ad0*/  IMAD.MOV.U32 R20, RZ, RZ, R6 ;  /* 0x000000ffff147224 */ /* 0x000fe200078e0006 */
[----:B------:R-:W-:-:S07]  /*12ae0*/  MOV R21, R7 ;  /* 0x0000000700157202 */ /* 0x000fce0000000f00 */
.L_x_282:
[----:B------:R-:W-:Y:S05]  /*12af0*/  BSYNC.RECONVERGENT B0 ;  /* 0x0000000000007941 */ /* 0x000fea0003800200 */
.L_x_281:
[----:B------:R-:W-:Y:S01]  /*12b00*/  DSETP.MAX.AND P0, P1, R16, R18, PT ;  /* 0x000000121000722a */ /* 0x000fe2000390f000 */
[----:B------:R-:W-:Y:S01]  /*12b10*/  IMAD.MOV.U32 R5, RZ, RZ, R19 ;  /* 0x000000ffff057224 */ /* 0x000fe200078e0013 */
[----:B------:R-:W-:Y:S01]  /*12b20*/  BSSY.RECONVERGENT B0, `(.L_x_283) ;  /* 0x0000024000007945 */ /* 0x000fe20003800200 */
[----:B------:R-:W-:Y:S02]  /*12b30*/  IMAD.MOV.U32 R0, RZ, RZ, R17 ;  /* 0x000000ffff007224 */ /* 0x000fe400078e0011 */
[----:B------:R-:W-:Y:S01]  /*12b40*/  IMAD.MOV.U32 R3, RZ, RZ, R18 ;  /* 0x000000ffff037224 */ /* 0x000fe200078e0012 */
[----:B------:R-:W-:Y:S02]  /*12b50*/  DMUL R18, R18, 255 ;  /* 0x406fe00012127828 */ /* 0x000fe40000000000 */
[----:B------:R-:W-:Y:S02]  /*12b60*/  FSEL R7, R0, R5, P0 ;  /* 0x0000000500077208 */ /* 0x000fe40000000000 */
[----:B------:R-:W-:-:S04]  /*12b70*/  MOV R0, R16 ;  /* 0x0000001000007202 */ /* 0x000fc80000000f00 */
[----:B------:R-:W-:Y:S01]  /*12b80*/  @P1 LOP3.LUT R7, R5, 0x80000, RZ, 0xfc, !PT ;  /* 0x0008000005071812 */ /* 0x000fe200078efcff */
[----:B------:R-:W-:Y:S01]  /*12b90*/  IMAD.MOV.U32 R5, RZ, RZ, R20 ;  /* 0x000000ffff057224 */ /* 0x000fe200078e0014 */
[----:B------:R-:W-:-:S03]  /*12ba0*/  SEL R2, R0, R3, P0 ;  /* 0x0000000300027207 */ /* 0x000fc60000000000 */
[----:B------:R-:W-:Y:S01]  /*12bb0*/  IMAD.MOV.U32 R3, RZ, RZ, R7 ;  /* 0x000000ffff037224 */ /* 0x000fe200078e0007 */
[----:B------:R-:W-:-:S03]  /*12bc0*/  MOV R7, R21 ;  /* 0x0000001500077202 */ /* 0x000fc60000000f00 */
[----:B------:R-:W-:Y:S02]  /*12bd0*/  IMAD.MOV.U32 R0, RZ, RZ, R3 ;  /* 0x000000ffff007224 */ /* 0x000fe400078e0003 */
[----:B------:R-:W-:-:S06]  /*12be0*/  DSETP.MAX.AND P0, P1, R2, R20, PT ;  /* 0x000000140200722a */ /* 0x000fcc000390f000 */
[----:B------:R-:W-:Y:S02]  /*12bf0*/  FSEL R23, R0, R7, P0 ;  /* 0x0000000700177208 */ /* 0x000fe40000000000 */
[----:B------:R-:W-:Y:S01]  /*12c00*/  SEL R22, R2, R5, P0 ;  /* 0x0000000502167207 */ /* 0x000fe20000000000 */
[----:B------:R-:W-:-:S05]  /*12c10*/  HFMA2 R2, -RZ, RZ, 0, 5.9604644775390625e-08 ;  /* 0x00000001ff027431 */ /* 0x000fca00000001ff */
[----:B------:R-:W-:Y:S02]  /*12c20*/  @P1 LOP3.LUT R23, R7, 0x80000, RZ, 0xfc, !PT ;  /* 0x0008000007171812 */ /* 0x000fe400078efcff */
[----:B------:R-:W-:Y:S02]  /*12c30*/  FSETP.GEU.AND P1, PT, |R19|, 6.5827683646048100446e-37, PT ;  /* 0x036000001300780b */ /* 0x000fe40003f2e200 */
        /* <DEDUP_REMOVED lines=18> */
.L_x_284:
[----:B------:R-:W-:Y:S05]  /*12d60*/  BSYNC.RECONVERGENT B0 ;  /* 0x0000000000007941 */ /* 0x000fea0003800200 */
.L_x_283:
[----:B------:R-:W0:Y:S01]  /*12d70*/  MUFU.RCP64H R3, R23 ;  /* 0x0000001700037308 */ /* 0x000e220000001800 */
[----:B------:R-:W-:Y:S01]  /*12d80*/  IMAD.MOV.U32 R2, RZ, RZ, 0x1 ;  /* 0x00000001ff027424 */ /* 0x000fe200078e00ff */
[----:B------:R-:W-:Y:S01]  /*12d90*/  DMUL R16, R16, 255 ;  /* 0x406fe00010107828 */ /* 0x000fe20000000000 */
[----:B------:R-:W-:Y:S05]  /*12da0*/  BSSY.RECONVERGENT B0, `(.L_x_285) ;  /* 0x0000016000007945 */ /* 0x000fea0003800200 */
[----:B------:R1:W2:Y:S04]  /*12db0*/  F2I.U32.F64.TRUNC R19, R6 ;  /* 0x0000000600137311 */ /* 0x0002a8000030d000 */
[----:B------:R-:W-:Y:S01]  /*12dc0*/  FSETP.GEU.AND P1, PT, |R17|, 6.5827683646048100446e-37, PT ;  /* 0x036000001100780b */ /* 0x000fe20003f2e200 */
        /* <DEDUP_REMOVED lines=10> */
[----:B-12---:R-:W-:Y:S05]  /*12e70*/  @P0 BRA P1, `(.L_x_286) ;  /* 0x0000000000200947 */ /* 0x006fea0000800000 */
        /* <DEDUP_REMOVED lines=8> */
.L_x_286:
[----:B------:R-:W-:Y:S05]  /*12f00*/  BSYNC.RECONVERGENT B0 ;  /* 0x0000000000007941 */ /* 0x000fea0003800200 */
.L_x_285:
[----:B------:R-:W0:Y:S01]  /*12f10*/  MUFU.RCP64H R5, R23 ;  /* 0x0000001700057308 */ /* 0x000e220000001800 */
[----:B------:R-:W-:Y:S01]  /*12f20*/  MOV R4, 0x1 ;  /* 0x0000000100047802 */ /* 0x000fe20000000f00 */
        /* <DEDUP_REMOVED lines=15> */
[----:B------:R-:W-:Y:S01]  /*13020*/  IMAD.MOV.U32 R6, RZ, RZ, R20 ;  /* 0x000000ffff067224 */ /* 0x000fe200078e0014 */
[----:B------:R-:W-:Y:S01]  /*13030*/  MOV R8, R22 ;  /* 0x0000001600087202 */ /* 0x000fe20000000f00 */
[----:B------:R-:W-:Y:S01]  /*13040*/  IMAD.MOV.U32 R3, RZ, RZ, R21 ;  /* 0x000000ffff037224 */ /* 0x000fe200078e0015 */
[----:B------:R-:W-:Y:S01]  /*13050*/  MOV R4, 0x13080 ;  /* 0x0001308000047802 */ /* 0x000fe20000000f00 */
[----:B------:R-:W-:-:S07]  /*13060*/  IMAD.MOV.U32 R5, RZ, RZ, R23 ;  /* 0x000000ffff057224 */ /* 0x000fce00078e0017 */
[----:B------:R-:W-:Y:S05]  /*13070*/  CALL.REL.NOINC `($__internal_0_$__cuda_sm20_div_rn_f64_full) ;  /* 0x0000000000307944 */ /* 0x000fea0003c00000 */
.L_x_288:
[----:B------:R-:W-:Y:S05]  /*13080*/  BSYNC.RECONVERGENT B0 ;  /* 0x0000000000007941 */ /* 0x000fea0003800200 */
.L_x_287:
[----:B------:R-:W0:Y:S01]  /*13090*/  S2R R0, SR_TID.X ;  /* 0x0000000000007919 */ /* 0x000e220000002100 */
[----:B------:R-:W0:Y:S01]  /*130a0*/  S2UR UR4, SR_CTAID.X ;  /* 0x00000000000479c3 */ /* 0x000e220000002500 */
[----:B------:R-:W1:Y:S07]  /*130b0*/  F2I.U32.F64.TRUNC R7, R6 ;  /* 0x0000000600077311 */ /* 0x000e6e000030d000 */
[----:B------:R-:W0:Y:S08]  /*130c0*/  LDC R5, c[0x0][0x360] ;  /* 0x0000d800ff057b82 */ /* 0x000e300000000800 */
[----:B------:R-:W2:Y:S01]  /*130d0*/  LDC.64 R2, c[0x0][0x380] ;  /* 0x0000e000ff027b82 */ /* 0x000ea20000000a00 */
[----:B0-----:R-:W-:-:S04]  /*130e0*/  IMAD R5, R5, UR4, R0 ;  /* 0x0000000405057c24 */ /* 0x001fc8000f8e0200 */
[----:B--2---:R-:W-:-:S05]  /*130f0*/  IMAD.WIDE R2, R5, 0x3, R2 ;  /* 0x0000000305027825 */ /* 0x004fca00078e0202 */
[----:B------:R-:W-:Y:S04]  /*13100*/  STG.E.U8 desc[UR6][R2.64], R19 ;  /* 0x0000001302007986 */ /* 0x000fe8000c101106 */
[----:B------:R-:W-:Y:S04]  /*13110*/  STG.E.U8 desc[UR6][R2.64+0x1], R17 ;  /* 0x0000011102007986 */ /* 0x000fe8000c101106 */
[----:B-1----:R-:W-:Y:S01]  /*13120*/  STG.E.U8 desc[UR6][R2.64+0x2], R7 ;  /* 0x0000020702007986 */ /* 0x002fe2000c101106 */
[----:B------:R-:W-:Y:S05]  /*13130*/  EXIT ;  /* 0x000000000000794d */ /* 0x000fea0003800000 */
        .weak           $__internal_0_$__cuda_sm20_div_rn_f64_full
        .type           $__internal_0_$__cuda_sm20_div_rn_f64_full,@function
        .size           $__internal_0_$__cuda_sm20_div_rn_f64_full,($__internal_1_$__cuda_sm20_dsqrt_rn_f64_mediumpath_v1 - $__internal_0_$__cuda_sm20_div_rn_f64_full)
$__internal_0_$__cuda_sm20_div_rn_f64_full:
[C---:B------:R-:W-:Y:S01]  /*13140*/  FSETP.GEU.AND P0, PT, |R5|.reuse, 1.469367938527859385e-39, PT ;  /* 0x001000000500780b */ /* 0x040fe20003f0e200 */
[--C-:B------:R-:W-:Y:S01]  /*13150*/  IMAD.MOV.U32 R10, RZ, RZ, R8.reuse ;  /* 0x000000ffff0a7224 */ /* 0x100fe200078e0008 */
[----:B------:R-:W-:Y:S01]  /*13160*/  MOV R11, R5 ;  /* 0x00000005000b7202 */ /* 0x000fe20000000f00 */
[----:B------:R-:W-:Y:S01]  /*13170*/  IMAD.MOV.U32 R12, RZ, RZ, R8 ;  /* 0x000000ffff0c7224 */ /* 0x000fe200078e0008 */
[----:B------:R-:W-:Y:S01]  /*13180*/  LOP3.LUT R7, R5, 0x800fffff, RZ, 0xc0, !PT ;  /* 0x800fffff05077812 */ /* 0x000fe200078ec0ff */
[----:B------:R-:W-:Y:S01]  /*13190*/  IMAD.MOV.U32 R8, RZ, RZ, 0x1 ;  /* 0x00000001ff087424 */ /* 0x000fe200078e00ff */
[----:B------:R-:W-:Y:S01]  /*131a0*/  MOV R205, R3 ;  /* 0x0000000300cd7202 */ /* 0x000fe20000000f00 */
[----:B------:R-:W-:Y:S01]  /*131b0*/  IMAD.MOV.U32 R204, RZ, RZ, R6 ;  /* 0x000000ffffcc7224 */ /* 0x000fe200078e0006 */
[----:B------:R-:W-:Y:S01]  /*131c0*/  LOP3.LUT R13, R7, 0x3ff00000, RZ, 0xfc, !PT ;  /* 0x3ff00000070d7812 */ /* 0x000fe200078efcff */
[----:B------:R-:W-:Y:S01]  /*131d0*/  BSSY.RECONVERGENT B1, `(.L_x_289) ;  /* 0x0000054000017945 */ /* 0x000fe20003800200 */
[----:B------:R-:W-:-:S02]  /*131e0*/  FSETP.GEU.AND P2, PT, |R205|, 1.469367938527859385e-39, PT ;  /* 0x00100000cd00780b */ /* 0x000fc40003f4e200 */
[----:B------:R-:W-:Y:S01]  /*131f0*/  LOP3.LUT R3, R205, 0x7ff00000, RZ, 0xc0, !PT ;  /* 0x7ff00000cd037812 */ /* 0x000fe200078ec0ff */
[----:B------:R-:W-:Y:S01]  /*13200*/  @!P0 DMUL R12, R10, 8.98846567431157953865e+307 ;  /* 0x7fe000000a0c8828 */ /* 0x000fe20000000000 */
[----:B------:R-:W-:Y:S01]  /*13210*/  LOP3.LUT R7, R5, 0x7ff00000, RZ, 0xc0, !PT ;  /* 0x7ff0000005077812 */ /* 0x000fe200078ec0ff */
[----:B------:R-:W-:Y:S01]  /*13220*/  IMAD.MOV.U32 R5, RZ, RZ, 0x1ca00000 ;  /* 0x1ca00000ff057424 */ /* 0x000fe200078e00ff */
[----:B------:R-:W-:Y:S02]  /*13230*/  MOV R14, R204 ;  /* 0x000000cc000e7202 */ /* 0x000fe40000000f00 */
[----:B------:R-:W-:Y:S01]  /*13240*/  ISETP.GE.U32.AND P1, PT, R3, R7, PT ;  /* 0x000000070300720c */ /* 0x000fe20003f26070 */
[----:B------:R-:W0:Y:S04]  /*13250*/  MUFU.RCP64H R9, R13 ;  /* 0x0000000d00097308 */ /* 0x000e280000001800 */
[----:B------:R-:W-:Y:S01]  /*13260*/  @!P2 LOP3.LUT R6, R11, 0x7ff00000, RZ, 0xc0, !PT ;  /* 0x7ff000000b06a812 */ /* 0x000fe200078ec0ff */
[----:B------:R-:W-:Y:S01]  /*13270*/  @!P2 IMAD.MOV.U32 R208, RZ, RZ, RZ ;  /* 0x000000ffffd0a224 */ /* 0x000fe200078e00ff */
[----:B------:R-:W-:-:S02]  /*13280*/  @!P0 LOP3.LUT R7, R13, 0x7ff00000, RZ, 0xc0, !PT ;  /* 0x7ff000000d078812 */ /* 0x000fc400078ec0ff */
[----:B------:R-:W-:-:S04]  /*13290*/  @!P2 ISETP.GE.U32.AND P3, PT, R3, R6, PT ;  /* 0x000000060300a20c */ /* 0x000fc80003f66070 */
[----:B------:R-:W-:-:S04]  /*132a0*/  @!P2 SEL R6, R5, 0x63400000, !P3 ;  /* 0x634000000506a807 */ /* 0x000fc80005800000 */
[----:B------:R-:W-:Y:S01]  /*132b0*/  @!P2 LOP3.LUT R6, R6, 0x80000000, R205, 0xf8, !PT ;  /* 0x800000000606a812 */ /* 0x000fe200078ef8cd */
[----:B0-----:R-:W-:-:S03]  /*132c0*/  DFMA R206, R8, -R12, 1 ;  /* 0x3ff0000008ce742b */ /* 0x001fc6000000080c */
[----:B------:R-:W-:Y:S02]  /*132d0*/  @!P2 LOP3.LUT R209, R6, 0x100000, RZ, 0xfc, !PT ;  /* 0x0010000006d1a812 */ /* 0x000fe400078efcff */
[----:B------:R-:W-:-:S03]  /*132e0*/  MOV R6, R3 ;  /* 0x0000000300067202 */ /* 0x000fc60000000f00 */
[----:B------:R-:W-:-:S08]  /*132f0*/  DFMA R206, R206, R206, R206 ;  /* 0x000000cecece722b */ /* 0x000fd000000000ce */
[----:B------:R-:W-:Y:S01]  /*13300*/  DFMA R206, R8, R206, R8 ;  /* 0x000000ce08ce722b */ /* 0x000fe20000000008 */
[----:B------:R-:W-:-:S04]  /*13310*/  SEL R8, R5, 0x63400000, !P1 ;  /* 0x6340000005087807 */ /* 0x000fc80004800000 */
[----:B------:R-:W-:-:S03]  /*13320*/  LOP3.LUT R15, R8, 0x800fffff, R205, 0xf8, !PT ;  /* 0x800fffff080f7812 */ /* 0x000fc600078ef8cd */
[----:B------:R-:W-:-:S03]  /*13330*/  DFMA R8, R206, -R12, 1 ;  /* 0x3ff00000ce08742b */ /* 0x000fc6000000080c */
[----:B------:R-:W-:-:S05]  /*13340*/  @!P2 DFMA R14, R14, 2, -R208 ;  /* 0x400000000e0ea82b */ /* 0x000fca00000008d0 */
[----:B------:R-:W-:Y:S01]  /*13350*/  DFMA R206, R206, R8, R206 ;  /* 0x00000008cece722b */ /* 0x000fe200000000ce */
[----:B------:R-:W-:-:S04]  /*13360*/  IADD3 R9, PT, PT, R7, -0x1, RZ ;  /* 0xffffffff07097810 */ /* 0x000fc80007ffe0ff */
[----:B------:R-:W-:-:S03]  /*13370*/  @!P2 LOP3.LUT R6, R15, 0x7ff00000, RZ, 0xc0, !PT ;  /* 0x7ff000000f06a812 */ /* 0x000fc600078ec0ff */
[----:B------:R-:W-:Y:S02]  /*13380*/  DMUL R208, R206, R14 ;  /* 0x0000000eced07228 */ /* 0x000fe40000000000 */
[----:B------:R-:W-:-:S05]  /*13390*/  VIADD R8, R6, 0xffffffff ;  /* 0xffffffff06087836 */ /* 0x000fca0000000000 */
[----:B------:R-:W-:Y:S01]  /*133a0*/  ISETP.GT.U32.AND P0, PT, R8, 0x7feffffe, PT ;  /* 0x7feffffe0800780c */ /* 0x000fe20003f04070 */
[----:B------:R-:W-:-:S03]  /*133b0*/  DFMA R210, R208, -R12, R14 ;  /* 0x8000000cd0d2722b */ /* 0x000fc6000000000e */
[----:B------:R-:W-:-:S05]  /*133c0*/  ISETP.GT.U32.OR P0, PT, R9, 0x7feffffe, P0 ;  /* 0x7feffffe0900780c */ /* 0x000fca0000704470 */
[----:B------:R-:W-:-:S08]  /*133d0*/  DFMA R8, R206, R210, R208 ;  /* 0x000000d2ce08722b */ /* 0x000fd000000000d0 */
[----:B------:R-:W-:Y:S05]  /*133e0*/  @P0 BRA `(.L_x_290) ;  /* 0x0000000000700947 */ /* 0x000fea0003800000 */
[----:B------:R-:W-:-:S04]  /*133f0*/  LOP3.LUT R6, R11, 0x7ff00000, RZ, 0xc0, !PT ;  /* 0x7ff000000b067812 */ /* 0x000fc800078ec0ff */
[CC--:B------:R-:W-:Y:S02]  /*13400*/  VIADDMNMX R7, R3.reuse, -R6.reuse, 0xb9600000, !PT ;  /* 0xb960000003077446 */ /* 0x0c0fe40007800906 */
[----:B------:R-:W-:Y:S02]  /*13410*/  ISETP.GE.U32.AND P0, PT, R3, R6, PT ;  /* 0x000000060300720c */ /* 0x000fe40003f06070 */
[----:B------:R-:W-:Y:S02]  /*13420*/  VIMNMX R3, PT, PT, R7, 0x46a00000, PT ;  /* 0x46a0000007037848 */ /* 0x000fe40003fe0100 */
[----:B------:R-:W-:-:S05]  /*13430*/  SEL R6, R5, 0x63400000, !P0 ;  /* 0x6340000005067807 */ /* 0x000fca0004000000 */
[----:B------:R-:W-:Y:S02]  /*13440*/  IMAD.IADD R3, R3, 0x1, -R6 ;  /* 0x0000000103037824 */ /* 0x000fe400078e0a06 */
[----:B------:R-:W-:-:S03]  /*13450*/  IMAD.MOV.U32 R6, RZ, RZ, RZ ;  /* 0x000000ffff067224 */ /* 0x000fc600078e00ff */
[----:B------:R-:W-:-:S06]  /*13460*/  IADD3 R7, PT, PT, R3, 0x7fe00000, RZ ;  /* 0x7fe0000003077810 */ /* 0x000fcc0007ffe0ff */
[----:B------:R-:W-:-:S10]  /*13470*/  DMUL R206, R8, R6 ;  /* 0x0000000608ce7228 */ /* 0x000fd40000000000 */
[----:B------:R-:W-:-:S13]  /*13480*/  FSETP.GTU.AND P0, PT, |R207|, 1.469367938527859385e-39, PT ;  /* 0x00100000cf00780b */ /* 0x000fda0003f0c200 */
[----:B------:R-:W-:Y:S05]  /*13490*/  @P0 BRA `(.L_x_291) ;  /* 0x00000000009c0947 */ /* 0x000fea0003800000 */
[----:B------:R-:W-:Y:S01]  /*134a0*/  DFMA R12, R8, -R12, R14 ;  /* 0x8000000c080c722b */ /* 0x000fe2000000000e */
[----:B------:R-:W-:-:S09]  /*134b0*/  MOV R10, RZ ;  /* 0x000000ff000a7202 */ /* 0x000fd20000000f00 */
[C---:B------:R-:W-:Y:S02]  /*134c0*/  FSETP.NEU.AND P0, PT, R13.reuse, RZ, PT ;  /* 0x000000ff0d00720b */ /* 0x040fe40003f0d000 */
[----:B------:R-:W-:-:S04]  /*134d0*/  LOP3.LUT R5, R13, 0x80000000, R11, 0x48, !PT ;  /* 0x800000000d057812 */ /* 0x000fc800078e480b */
[----:B------:R-:W-:-:S07]  /*134e0*/  LOP3.LUT R11, R5, R7, RZ, 0xfc, !PT ;  /* 0x00000007050b7212 */ /* 0x000fce00078efcff */
[----:B------:R-:W-:Y:S05]  /*134f0*/  @!P0 BRA `(.L_x_291) ;  /* 0x0000000000848947 */ /* 0x000fea0003800000 */
[----:B------:R-:W-:Y:S01]  /*13500*/  IMAD.MOV R7, RZ, RZ, -R3 ;  /* 0x000000ffff077224 */ /* 0x000fe200078e0a03 */
[----:B------:R-:W-:Y:S02]  /*13510*/  MOV R6, RZ ;  /* 0x000000ff00067202 */ /* 0x000fe40000000f00 */
[----:B------:R-:W-:-:S04]  /*13520*/  IADD3 R3, PT, PT, -R3, -0x43300000, RZ ;  /* 0xbcd0000003037810 */ /* 0x000fc80007ffe1ff */
[----:B------:R-:W-:Y:S02]  /*13530*/  DFMA R6, R206, -R6, R8 ;  /* 0x80000006ce06722b */ /* 0x000fe40000000008 */
[----:B------:R-:W-:-:S08]  /*13540*/  DMUL.RP R8, R8, R10 ;  /* 0x0000000a08087228 */ /* 0x000fd00000008000 */
[----:B------:R-:W-:Y:S02]  /*13550*/  FSETP.NEU.AND P0, PT, |R7|, R3, PT ;  /* 0x000000030700720b */ /* 0x000fe40003f0d200 */
[----:B------:R-:W-:Y:S02]  /*13560*/  LOP3.LUT R5, R9, R5, RZ, 0x3c, !PT ;  /* 0x0000000509057212 */ /* 0x000fe400078e3cff */
[----:B------:R-:W-:Y:S02]  /*13570*/  FSEL R6, R8, R206, !P0 ;  /* 0x000000ce08067208 */ /* 0x000fe40004000000 */
[----:B------:R-:W-:-:S03]  /*13580*/  FSEL R207, R5, R207, !P0 ;  /* 0x000000cf05cf7208 */ /* 0x000fc60004000000 */
[----:B------:R-:W-:Y:S01]  /*13590*/  IMAD.MOV.U32 R206, RZ, RZ, R6 ;  /* 0x000000ffffce7224 */ /* 0x000fe200078e0006 */
[----:B------:R-:W-:Y:S06]  /*135a0*/  BRA `(.L_x_291) ;  /* 0x0000000000587947 */ /* 0x000fec0003800000 */
.L_x_290:
[----:B------:R-:W-:-:S14]  /*135b0*/  DSETP.NAN.AND P0, PT, R204, R204, PT ;  /* 0x000000cccc00722a */ /* 0x000fdc0003f08000 */
[----:B------:R-:W-:Y:S05]  /*135c0*/  @P0 BRA `(.L_x_292) ;  /* 0x0000000000480947 */ /* 0x000fea0003800000 */
[----:B------:R-:W-:-:S14]  /*135d0*/  DSETP.NAN.AND P0, PT, R10, R10, PT ;  /* 0x0000000a0a00722a */ /* 0x000fdc0003f08000 */
[----:B------:R-:W-:Y:S05]  /*135e0*/  @P0 BRA `(.L_x_293) ;  /* 0x0000000000300947 */ /* 0x000fea0003800000 */
[----:B------:R-:W-:Y:S01]  /*135f0*/  ISETP.NE.AND P0, PT, R6, R7, PT ;  /* 0x000000070600720c */ /* 0x000fe20003f05270 */
[----:B------:R-:W-:Y:S01]  /*13600*/  IMAD.MOV.U32 R207, RZ, RZ, -0x80000 ;  /* 0xfff80000ffcf7424 */ /* 0x000fe200078e00ff */
[----:B------:R-:W-:-:S11]  /*13610*/  MOV R206, 0x0 ;  /* 0x0000000000ce7802 */ /* 0x000fd60000000f00 */
[----:B------:R-:W-:Y:S05]  /*13620*/  @!P0 BRA `(.L_x_291) ;  /* 0x0000000000388947 */ /* 0x000fea0003800000 */
[----:B------:R-:W-:Y:S02]  /*13630*/  ISETP.NE.AND P0, PT, R6, 0x7ff00000, PT ;  /* 0x7ff000000600780c */ /* 0x000fe40003f05270 */
[----:B------:R-:W-:Y:S02]  /*13640*/  LOP3.LUT R207, R205, 0x80000000, R11, 0x48, !PT ;  /* 0x80000000cdcf7812 */ /* 0x000fe400078e480b */
[----:B------:R-:W-:-:S13]  /*13650*/  ISETP.EQ.OR P0, PT, R7, RZ, !P0 ;  /* 0x000000ff0700720c */ /* 0x000fda0004702670 */
[----:B------:R-:W-:Y:S02]  /*13660*/  @P0 LOP3.LUT R3, R207, 0x7ff00000, RZ, 0xfc, !PT ;  /* 0x7ff00000cf030812 */ /* 0x000fe400078efcff */
[----:B------:R-:W-:Y:S01]  /*13670*/  @!P0 MOV R206, RZ ;  /* 0x000000ff00ce8202 */ /* 0x000fe20000000f00 */
[----:B------:R-:W-:Y:S01]  /*13680*/  @P0 IMAD.MOV.U32 R206, RZ, RZ, RZ ;  /* 0x000000ffffce0224 */ /* 0x000fe200078e00ff */
[----:B------:R-:W-:Y:S01]  /*13690*/  @P0 MOV R207, R3 ;  /* 0x0000000300cf0202 */ /* 0x000fe20000000f00 */
[----:B------:R-:W-:Y:S06]  /*136a0*/  BRA `(.L_x_291) ;  /* 0x0000000000187947 */ /* 0x000fec0003800000 */
.L_x_293:
[----:B------:R-:W-:Y:S01]  /*136b0*/  LOP3.LUT R3, R11, 0x80000, RZ, 0xfc, !PT ;  /* 0x000800000b037812 */ /* 0x000fe200078efcff */
[----:B------:R-:W-:-:S03]  /*136c0*/  IMAD.MOV.U32 R206, RZ, RZ, R10 ;  /* 0x000000ffffce7224 */ /* 0x000fc600078e000a */
[----:B------:R-:W-:Y:S01]  /*136d0*/  MOV R207, R3 ;  /* 0x0000000300cf7202 */ /* 0x000fe20000000f00 */
[----:B------:R-:W-:Y:S06]  /*136e0*/  BRA `(.L_x_291) ;  /* 0x0000000000087947 */ /* 0x000fec0003800000 */
.L_x_292:
[----:B------:R-:W-:Y:S01]  /*136f0*/  LOP3.LUT R207, R205, 0x80000, RZ, 0xfc, !PT ;  /* 0x00080000cdcf7812 */ /* 0x000fe200078efcff */
[----:B------:R-:W-:-:S07]  /*13700*/  IMAD.MOV.U32 R206, RZ, RZ, R204 ;  /* 0x000000ffffce7224 */ /* 0x000fce00078e00cc */
.L_x_291:
[----:B------:R-:W-:Y:S05]  /*13710*/  BSYNC.RECONVERGENT B1 ;  /* 0x0000000000017941 */ /* 0x000fea0003800200 */
.L_x_289:
[----:B------:R-:W-:Y:S01]  /*13720*/  HFMA2 R5, -RZ, RZ, 0, 0 ;  /* 0x00000000ff057431 */ /* 0x000fe200000001ff */
[----:B------:R-:W-:Y:S01]  /*13730*/  MOV R6, R206 ;  /* 0x000000ce00067202 */ /* 0x000fe20000000f00 */
[----:B------:R-:W-:Y:S02]  /*13740*/  IMAD.MOV.U32 R7, RZ, RZ, R207 ;  /* 0x000000ffff077224 */ /* 0x000fe400078e00cf */
[----:B------:R-:W-:Y:S05]  /*13750*/  RET.REL.NODEC R4 `(_Z7drawImgP5pixelP9bodyStateS2_P7vector2iidb) ;  /* 0xfffffec804287950 */ /* 0x000fea0003c3ffff */
        .weak           $__internal_1_$__cuda_sm20_dsqrt_rn_f64_mediumpath_v1
        .type           $__internal_1_$__cuda_sm20_dsqrt_rn_f64_mediumpath_v1,@function
        .size           $__internal_1_$__cuda_sm20_dsqrt_rn_f64_mediumpath_v1,($_Z7drawImgP5pixelP9bodyStateS2_P7vector2iidb$__internal_accurate_pow - $__internal_1_$__cuda_sm20_dsqrt_rn_f64_mediumpath_v1)
$__internal_1_$__cuda_sm20_dsqrt_rn_f64_mediumpath_v1:
[----:B------:R-:W-:Y:S01]  /*13760*/  ISETP.GE.U32.AND P0, PT, R12, -0x3400000, PT ;  /* 0xfcc000000c00780c */ /* 0x000fe20003f06070 */
[----:B------:R-:W-:Y:S01]  /*13770*/  BSSY.RECONVERGENT B1, `(.L_x_294) ;  /* 0x0000027000017945 */ /* 0x000fe20003800200 */
[----:B------:R-:W-:Y:S01]  /*13780*/  IMAD.MOV.U32 R15, RZ, RZ, R9 ;  /* 0x000000ffff0f7224 */ /* 0x000fe200078e0009 */
[----:B------:R-:W-:Y:S01]  /*13790*/  MOV R11, R7 ;  /* 0x00000007000b7202 */ /* 0x000fe20000000f00 */
[----:B------:R-:W-:Y:S01]  /*137a0*/  IMAD.MOV.U32 R9, RZ, RZ, R5 ;  /* 0x000000ffff097224 */ /* 0x000fe200078e0005 */
[----:B------:R-:W-:-:S08]  /*137b0*/  MOV R7, R3 ;  /* 0x0000000300077202 */ /* 0x000fd00000000f00 */
[----:B------:R-:W-:Y:S05]  /*137c0*/  @!P0 BRA `(.L_x_295) ;  /* 0x0000000000208947 */ /* 0x000fea0003800000 */
[----:B------:R-:W-:-:S10]  /*137d0*/  DFMA.RM R6, R10, R8, R6 ;  /* 0x000000080a06722b */ /* 0x000fd40000004006 */
[----:B------:R-:W-:-:S05]  /*137e0*/  IADD3 R8, P0, PT, R6, 0x1, RZ ;  /* 0x0000000106087810 */ /* 0x000fca0007f1e0ff */
[----:B------:R-:W-:-:S06]  /*137f0*/  IMAD.X R9, RZ, RZ, R7, P0 ;  /* 0x000000ffff097224 */ /* 0x000fcc00000e0607 */
[----:B------:R-:W-:-:S08]  /*13800*/  DFMA.RP R14, -R6, R8, R14 ;  /* 0x00000008060e722b */ /* 0x000fd0000000810e */
[----:B------:R-:W-:-:S06]  /*13810*/  DSETP.GT.AND P0, PT, R14, RZ, PT ;  /* 0x000000ff0e00722a */ /* 0x000fcc0003f04000 */
[----:B------:R-:W-:Y:S02]  /*13820*/  FSEL R6, R8, R6, P0 ;  /* 0x0000000608067208 */ /* 0x000fe40000000000 */
[----:B------:R-:W-:Y:S01]  /*13830*/  FSEL R7, R9, R7, P0 ;  /* 0x0000000709077208 */ /* 0x000fe20000000000 */
[----:B------:R-:W-:Y:S06]  /*13840*/  BRA `(.L_x_296) ;  /* 0x0000000000647947 */ /* 0x000fec0003800000 */
.L_x_295:
[----:B------:R-:W-:-:S14]  /*13850*/  DSETP.NE.AND P0, PT, R14, RZ, PT ;  /* 0x000000ff0e00722a */ /* 0x000fdc0003f05000 */
[----:B------:R-:W-:Y:S05]  /*13860*/  @!P0 BRA `(.L_x_297) ;  /* 0x0000000000588947 */ /* 0x000fea0003800000 */
[----:B------:R-:W-:-:S13]  /*13870*/  ISETP.GE.AND P0, PT, R15, RZ, PT ;  /* 0x000000ff0f00720c */ /* 0x000fda0003f06270 */
[----:B------:R-:W-:Y:S01]  /*13880*/  @!P0 MOV R6, 0x0 ;  /* 0x0000000000068802 */ /* 0x000fe20000000f00 */
[----:B------:R-:W-:Y:S01]  /*13890*/  @!P0 IMAD.MOV.U32 R7, RZ, RZ, -0x80000 ;  /* 0xfff80000ff078424 */ /* 0x000fe200078e00ff */
[----:B------:R-:W-:Y:S06]  /*138a0*/  @!P0 BRA `(.L_x_296) ;  /* 0x00000000004c8947 */ /* 0x000fec0003800000 */
[----:B------:R-:W-:-:S13]  /*138b0*/  ISETP.GT.AND P0, PT, R15, 0x7fefffff, PT ;  /* 0x7fefffff0f00780c */ /* 0x000fda0003f04270 */
[----:B------:R-:W-:Y:S05]  /*138c0*/  @P0 BRA `(.L_x_297) ;  /* 0x0000000000400947 */ /* 0x000fea0003800000 */
[----:B------:R-:W-:Y:S01]  /*138d0*/  DMUL R14, R14, 8.11296384146066816958e+31 ;  /* 0x469000000e0e7828 */ /* 0x000fe20000000000 */
[----:B------:R-:W-:Y:S01]  /*138e0*/  MOV R6, RZ ;  /* 0x000000ff00067202 */ /* 0x000fe20000000f00 */
[----:B------:R-:W-:Y:S01]  /*138f0*/  IMAD.MOV.U32 R10, RZ, RZ, 0x0 ;  /* 0x00000000ff0a7424 */ /* 0x000fe200078e00ff */
[----:B------:R-:W-:-:S03]  /*13900*/  MOV R11, 0x3fd80000 ;  /* 0x3fd80000000b7802 */ /* 0x000fc60000000f00 */
[----:B------:R-:W0:Y:S02]  /*13910*/  MUFU.RSQ64H R7, R15 ;  /* 0x0000000f00077308 */ /* 0x000e240000001c00 */
[----:B0-----:R-:W-:-:S08]  /*13920*/  DMUL R8, R6, R6 ;  /* 0x0000000606087228 */ /* 0x001fd00000000000 */
[----:B------:R-:W-:-:S08]  /*13930*/  DFMA R8, R14, -R8, 1 ;  /* 0x3ff000000e08742b */ /* 0x000fd00000000808 */
[----:B------:R-:W-:Y:S02]  /*13940*/  DFMA R10, R8, R10, 0.5 ;  /* 0x3fe00000080a742b */ /* 0x000fe4000000000a */
[----:B------:R-:W-:-:S08]  /*13950*/  DMUL R8, R6, R8 ;  /* 0x0000000806087228 */ /* 0x000fd00000000000 */
[----:B------:R-:W-:-:S08]  /*13960*/  DFMA R8, R10, R8, R6 ;  /* 0x000000080a08722b */ /* 0x000fd00000000006 */
[----:B------:R-:W-:Y:S02]  /*13970*/  DMUL R6, R14, R8 ;  /* 0x000000080e067228 */ /* 0x000fe40000000000 */
[----:B------:R-:W-:-:S06]  /*13980*/  VIADD R9, R9, 0xfff00000 ;  /* 0xfff0000009097836 */ /* 0x000fcc0000000000 */
[----:B------:R-:W-:-:S08]  /*13990*/  DFMA R10, R6, -R6, R14 ;  /* 0x80000006060a722b */ /* 0x000fd0000000000e */
[----:B------:R-:W-:-:S10]  /*139a0*/  DFMA R6, R8, R10, R6 ;  /* 0x0000000a0806722b */ /* 0x000fd40000000006 */
[----:B------:R-:W-:Y:S01]  /*139b0*/  IADD3 R7, PT, PT, R7, -0x3500000, RZ ;  /* 0xfcb0000007077810 */ /* 0x000fe20007ffe0ff */
[----:B------:R-:W-:Y:S06]  /*139c0*/  BRA `(.L_x_296) ;  /* 0x0000000000047947 */ /* 0x000fec0003800000 */
.L_x_297:
[----:B------:R-:W-:-:S11]  /*139d0*/  DADD R6, R14, R14 ;  /* 0x000000000e067229 */ /* 0x000fd6000000000e */
.L_x_296:
[----:B------:R-:W-:Y:S05]  /*139e0*/  BSYNC.RECONVERGENT B1 ;  /* 0x0000000000017941 */ /* 0x000fea0003800200 */
.L_x_294:
[----:B------:R-:W-:-:S04]  /*139f0*/  IMAD.MOV.U32 R5, RZ, RZ, 0x0 ;  /* 0x00000000ff057424 */ /* 0x000fc800078e00ff */
[----:B------:R-:W-:Y:S05]  /*13a00*/  RET.REL.NODEC R4 `(_Z7drawImgP5pixelP9bodyStateS2_P7vector2iidb) ;  /* 0xfffffec4047c7950 */ /* 0x000fea0003c3ffff */
        .type           $_Z7drawImgP5pixelP9bodyStateS2_P7vector2iidb$__internal_accurate_pow,@function
        .size           $_Z7drawImgP5pixelP9bodyStateS2_P7vector2iidb$__internal_accurate_pow,(.L_x_302 - $_Z7drawImgP5pixelP9bodyStateS2_P7vector2iidb$__internal_accurate_pow)
$_Z7drawImgP5pixelP9bodyStateS2_P7vector2iidb$__internal_accurate_pow:
[----:B------:R-:W-:Y:S01]  /*13a10*/  ISETP.GT.U32.AND P0, PT, R51, 0xfffff, PT ;  /* 0x000fffff3300780c */ /* 0x000fe20003f04070 */
[----:B------:R-:W-:Y:S01]  /*13a20*/  IMAD.MOV.U32 R32, RZ, RZ, 0x41ad3b5a ;  /* 0x41ad3b5aff207424 */ /* 0x000fe200078e00ff */
[----:B------:R-:W-:Y:S01]  /*13a30*/  MOV R3, R51 ;  /* 0x0000003300037202 */ /* 0x000fe20000000f00 */
[----:B------:R-:W-:Y:S01]  /*13a40*/  UMOV UR8, 0x7d2cafe2 ;  /* 0x7d2cafe200087882 */ /* 0x000fe20000000000 */
[----:B------:R-:W-:Y:S01]  /*13a50*/  MOV R8, R50 ;  /* 0x0000003200087202 */ /* 0x000fe20000000f00 */
[----:B------:R-:W-:Y:S01]  /*13a60*/  UMOV UR9, 0x3eb0f5ff ;  /* 0x3eb0f5ff00097882 */ /* 0x000fe20000000000 */
[----:B------:R-:W-:Y:S01]  /*13a70*/  MOV R12, RZ ;  /* 0x000000ff000c7202 */ /* 0x000fe20000000f00 */
[----:B------:R-:W-:Y:S01]  /*13a80*/  UMOV UR10, 0x3b39803f ;  /* 0x3b39803f000a7882 */ /* 0x000fe20000000000 */
[----:B------:R-:W-:Y:S01]  /*13a90*/  MOV R33, 0x3ed0f5d2 ;  /* 0x3ed0f5d200217802 */ /* 0x000fe20000000f00 */
[----:B------:R-:W-:-:S04]  /*13aa0*/  UMOV UR11, 0x3c7abc9e ;  /* 0x3c7abc9e000b7882 */ /* 0x000fc80000000000 */
[----:B------:R-:W-:Y:S01]  /*13ab0*/  @!P0 DMUL R52, R50, 1.80143985094819840000e+16 ;  /* 0x4350000032348828 */ /* 0x000fe20000000000 */
[----:B------:R-:W-:-:S09]  /*13ac0*/  SHF.R.U32.HI R50, RZ, 0x14, R51 ;  /* 0x00000014ff327819 */ /* 0x000fd20000011633 */
[----:B------:R-:W-:Y:S01]  /*13ad0*/  @!P0 IMAD.MOV.U32 R3, RZ, RZ, R53 ;  /* 0x000000ffff038224 */ /* 0x000fe200078e0035 */
[----:B------:R-:W-:Y:S01]  /*13ae0*/  @!P0 LEA.HI R50, R53, 0xffffffca, RZ, 0xc ;  /* 0xffffffca35328811 */ /* 0x000fe200078f60ff */
[----:B------:R-:W-:-:S03]  /*13af0*/  @!P0 IMAD.MOV.U32 R8, RZ, RZ, R52 ;  /* 0x000000ffff088224 */ /* 0x000fc600078e0034 */
[----:B------:R-:W-:-:S04]  /*13b00*/  LOP3.LUT R3, R3, 0x800fffff, RZ, 0xc0, !PT ;  /* 0x800fffff03037812 */ /* 0x000fc800078ec0ff */
[----:B------:R-:W-:-:S04]  /*13b10*/  LOP3.LUT R9, R3, 0x3ff00000, RZ, 0xfc, !PT ;  /* 0x3ff0000003097812 */ /* 0x000fc800078efcff */
[----:B------:R-:W-:-:S13]  /*13b20*/  ISETP.GE.U32.AND P1, PT, R9, 0x3ff6a09f, PT ;  /* 0x3ff6a09f0900780c */ /* 0x000fda0003f26070 */
[----:B------:R-:W-:-:S05]  /*13b30*/  @P1 IADD3 R3, PT, PT, R9, -0x100000, RZ ;  /* 0xfff0000009031810 */ /* 0x000fca0007ffe0ff */
[----:B------:R-:W-:-:S06]  /*13b40*/  @P1 IMAD.MOV.U32 R9, RZ, RZ, R3 ;  /* 0x000000ffff091224 */ /* 0x000fcc00078e0003 */
[C---:B------:R-:W-:Y:S02]  /*13b50*/  DADD R10, R8.reuse, 1 ;  /* 0x3ff00000080a7429 */ /* 0x040fe40000000000 */
[----:B------:R-:W-:-:S04]  /*13b60*/  DADD R8, R8, -1 ;  /* 0xbff0000008087429 */ /* 0x000fc80000000000 */
[----:B------:R-:W0:Y:S02]  /*13b70*/  MUFU.RCP64H R13, R11 ;  /* 0x0000000b000d7308 */ /* 0x000e240000001800 */
[----:B0-----:R-:W-:-:S08]  /*13b80*/  DFMA R14, -R10, R12, 1 ;  /* 0x3ff000000a0e742b */ /* 0x001fd0000000010c */
[----:B------:R-:W-:-:S08]  /*13b90*/  DFMA R14, R14, R14, R14 ;  /* 0x0000000e0e0e722b */ /* 0x000fd0000000000e */
[----:B------:R-:W-:-:S08]  /*13ba0*/  DFMA R14, R12, R14, R12 ;  /* 0x0000000e0c0e722b */ /* 0x000fd0000000000c */
[----:B------:R-:W-:-:S08]  /*13bb0*/  DMUL R12, R8, R14 ;  /* 0x0000000e080c7228 */ /* 0x000fd00000000000 */
[----:B------:R-:W-:-:S08]  /*13bc0*/  DFMA R12, R8, R14, R12 ;  /* 0x0000000e080c722b */ /* 0x000fd0000000000c */
[CC--:B------:R-:W-:Y:S02]  /*13bd0*/  DMUL R30, R12.reuse, R12.reuse ;  /* 0x0000000c0c1e7228 */ /* 0x0c0fe40000000000 */
[----:B------:R-:W-:-:S06]  /*13be0*/  DMUL R38, R12, R12 ;  /* 0x0000000c0c267228 */ /* 0x000fcc0000000000 */
[----:B------:R-:W-:Y:S01]  /*13bf0*/  DFMA R10, R30, UR8, R32 ;  /* 0x000000081e0a7c2b */ /* 0x000fe20008000020 */
[----:B------:R-:W-:Y:S01]  /*13c00*/  UMOV UR8, 0x75488a3f ;  /* 0x75488a3f00087882 */ /* 0x000fe20000000000 */
[----:B------:R-:W-:Y:S01]  /*13c10*/  UMOV UR9, 0x3ef3b20a ;  /* 0x3ef3b20a00097882 */ /* 0x000fe20000000000 */
[----:B------:R-:W-:-:S05]  /*13c20*/  DADD R32, R8, -R12 ;  /* 0x0000000008207229 */ /* 0x000fca000000080c */
[----:B------:R-:W-:Y:S01]  /*13c30*/  DFMA R10, R30, R10, UR8 ;  /* 0x000000081e0a7e2b */ /* 0x000fe2000800000a */
[----:B------:R-:W-:Y:S01]  /*13c40*/  UMOV UR8, 0xe4faecd5 ;  /* 0xe4faecd500087882 */ /* 0x000fe20000000000 */
[----:B------:R-:W-:Y:S01]  /*13c50*/  UMOV UR9, 0x3f1745cd ;  /* 0x3f1745cd00097882 */ /* 0x000fe20000000000 */
[----:B------:R-:W-:-:S05]  /*13c60*/  DADD R32, R32, R32 ;  /* 0x0000000020207229 */ /* 0x000fca0000000020 */
[----:B------:R-:W-:Y:S01]  /*13c70*/  DFMA R10, R30, R10, UR8 ;  /* 0x000000081e0a7e2b */ /* 0x000fe2000800000a */
[----:B------:R-:W-:Y:S01]  /*13c80*/  UMOV UR8, 0x258a578b ;  /* 0x258a578b00087882 */ /* 0x000fe20000000000 */
[----:B------:R-:W-:Y:S01]  /*13c90*/  UMOV UR9, 0x3f3c71c7 ;  /* 0x3f3c71c700097882 */ /* 0x000fe20000000000 */
[----:B------:R-:W-:-:S05]  /*13ca0*/  DFMA R32, R8, -R12, R32 ;  /* 0x8000000c0820722b */ /* 0x000fca0000000020 */
[----:B------:R-:W-:Y:S01]  /*13cb0*/  DFMA R10, R30, R10, UR8 ;  /* 0x000000081e0a7e2b */ /* 0x000fe2000800000a */
[----:B------:R-:W-:Y:S01]  /*13cc0*/  UMOV UR8, 0x9242b910 ;  /* 0x9242b91000087882 */ /* 0x000fe20000000000 */
[----:B------:R-:W-:Y:S01]  /*13cd0*/  UMOV UR9, 0x3f624924 ;  /* 0x3f62492400097882 */ /* 0x000fe20000000000 */
[----:B------:R-:W-:-:S05]  /*13ce0*/  DMUL R32, R14, R32 ;  /* 0x000000200e207228 */ /* 0x000fca0000000000 */
[----:B------:R-:W-:Y:S01]  /*13cf0*/  DFMA R10, R30, R10, UR8 ;  /* 0x000000081e0a7e2b */ /* 0x000fe2000800000a */
[----:B------:R-:W-:Y:S01]  /*13d00*/  UMOV UR8, 0x99999dfb ;  /* 0x99999dfb00087882 */ /* 0x000fe20000000000 */
[----:B------:R-:W-:-:S03]  /*13d10*/  UMOV UR9, 0x3f899999 ;  /* 0x3f89999900097882 */ /* 0x000fc60000000000 */
[----:B------:R-:W-:Y:S01]  /*13d20*/  VIADD R15, R33, 0x100000 ;  /* 0x00100000210f7836 */ /* 0x000fe20000000000 */
[----:B------:R-:W-:Y:S02]  /*13d30*/  MOV R14, R32 ;  /* 0x00000020000e7202 */ /* 0x000fe40000000f00 */
[----:B------:R-:W-:Y:S01]  /*13d40*/  DFMA R10, R30, R10, UR8 ;  /* 0x000000081e0a7e2b */ /* 0x000fe2000800000a */
[----:B------:R-:W-:Y:S01]  /*13d50*/  UMOV UR8, 0x55555555 ;  /* 0x5555555500087882 */ /* 0x000fe20000000000 */
[----:B------:R-:W-:-:S06]  /*13d60*/  UMOV UR9, 0x3fb55555 ;  /* 0x3fb5555500097882 */ /* 0x000fcc0000000000 */
[----:B------:R-:W-:-:S08]  /*13d70*/  DFMA R34, R30, R10, UR8 ;  /* 0x000000081e227e2b */ /* 0x000fd0000800000a */
[----:B------:R-:W-:Y:S01]  /*13d80*/  DADD R36, -R34, UR8 ;  /* 0x0000000822247e29 */ /* 0x000fe20008000100 */
[----:B------:R-:W-:Y:S01]  /*13d90*/  UMOV UR8, 0xb9e7b0 ;  /* 0x00b9e7b000087882 */ /* 0x000fe20000000000 */
[----:B------:R-:W-:-:S06]  /*13da0*/  UMOV UR9, 0x3c46a4cb ;  /* 0x3c46a4cb00097882 */ /* 0x000fcc0000000000 */
[----:B------:R-:W-:Y:S02]  /*13db0*/  DFMA R36, R30, R10, R36 ;  /* 0x0000000a1e24722b */ /* 0x000fe40000000024 */
[C---:B------:R-:W-:Y:S02]  /*13dc0*/  DMUL R30, R12.reuse, R38 ;  /* 0x000000260c1e7228 */ /* 0x040fe40000000000 */
[----:B------:R-:W-:-:S04]  /*13dd0*/  DFMA R10, R12, R12, -R38 ;  /* 0x0000000c0c0a722b */ /* 0x000fc80000000826 */
[----:B------:R-:W-:Y:S01]  /*13de0*/  DADD R36, R36, -UR8 ;  /* 0x8000000824247e29 */ /* 0x000fe20008000000 */
[----:B------:R-:W-:Y:S01]  /*13df0*/  UMOV UR8, 0x80000000 ;  /* 0x8000000000087882 */ /* 0x000fe20000000000 */
[C---:B------:R-:W-:Y:S01]  /*13e00*/  DFMA R40, R12.reuse, R38, -R30 ;  /* 0x000000260c28722b */ /* 0x040fe2000000081e */
[----:B------:R-:W-:Y:S01]  /*13e10*/  UMOV UR9, 0x43300000 ;  /* 0x4330000000097882 */ /* 0x000fe20000000000 */
[----:B------:R-:W-:-:S04]  /*13e20*/  DFMA R10, R12, R14, R10 ;  /* 0x0000000e0c0a722b */ /* 0x000fc8000000000a */
[----:B------:R-:W-:Y:S02]  /*13e30*/  DADD R8, R34, R36 ;  /* 0x0000000022087229 */ /* 0x000fe40000000024 */
[----:B------:R-:W-:-:S06]  /*13e40*/  DFMA R40, R32, R38, R40 ;  /* 0x000000262028722b */ /* 0x000fcc0000000028 */
[----:B------:R-:W-:Y:S02]  /*13e50*/  DMUL R14, R8, R30 ;  /* 0x0000001e080e7228 */ /* 0x000fe40000000000 */
[----:B------:R-:W-:Y:S02]  /*13e60*/  DFMA R10, R12, R10, R40 ;  /* 0x0000000a0c0a722b */ /* 0x000fe40000000028 */
[----:B------:R-:W-:-:S04]  /*13e70*/  DADD R34, R34, -R8 ;  /* 0x0000000022227229 */ /* 0x000fc80000000808 */
[----:B------:R-:W-:-:S04]  /*13e80*/  DFMA R38, R8, R30, -R14 ;  /* 0x0000001e0826722b */ /* 0x000fc8000000080e */
[----:B------:R-:W-:-:S04]  /*13e90*/  DADD R34, R36, R34 ;  /* 0x0000000024227229 */ /* 0x000fc80000000022 */
[----:B------:R-:W-:-:S08]  /*13ea0*/  DFMA R10, R8, R10, R38 ;  /* 0x0000000a080a722b */ /* 0x000fd00000000026 */
[----:B------:R-:W-:-:S08]  /*13eb0*/  DFMA R10, R34, R30, R10 ;  /* 0x0000001e220a722b */ /* 0x000fd0000000000a */
[----:B------:R-:W-:-:S08]  /*13ec0*/  DADD R8, R14, R10 ;  /* 0x000000000e087229 */ /* 0x000fd0000000000a */
[--C-:B------:R-:W-:Y:S02]  /*13ed0*/  DADD R30, R12, R8.reuse ;  /* 0x000000000c1e7229 */ /* 0x100fe40000000008 */
[----:B------:R-:W-:-:S06]  /*13ee0*/  DADD R14, R14, -R8 ;  /* 0x000000000e0e7229 */ /* 0x000fcc0000000808 */
[----:B------:R-:W-:Y:S02]  /*13ef0*/  DADD R12, R12, -R30 ;  /* 0x000000000c0c7229 */ /* 0x000fe4000000081e */
[----:B------:R-:W-:-:S06]  /*13f00*/  DADD R14, R10, R14 ;  /* 0x000000000a0e7229 */ /* 0x000fcc000000000e */
[----:B------:R-:W-:Y:S01]  /*13f10*/  DADD R12, R8, R12 ;  /* 0x00000000080c7229 */ /* 0x000fe2000000000c */
[C---:B------:R-:W-:Y:S01]  /*13f20*/  VIADD R8, R50.reuse, 0xfffffc01 ;  /* 0xfffffc0132087836 */ /* 0x040fe20000000000 */
[----:B------:R-:W-:Y:S01]  /*13f30*/  @P1 IADD3 R8, PT, PT, R50, -0x3fe, RZ ;  /* 0xfffffc0232081810 */ /* 0x000fe20007ffe0ff */
[----:B------:R-:W-:-:S03]  /*13f40*/  IMAD.MOV.U32 R9, RZ, RZ, 0x43300000 ;  /* 0x43300000ff097424 */ /* 0x000fc600078e00ff */
[----:B------:R-:W-:Y:S02]  /*13f50*/  LOP3.LUT R8, R8, 0x80000000, RZ, 0x3c, !PT ;  /* 0x8000000008087812 */ /* 0x000fe400078e3cff */
[----:B------:R-:W-:-:S04]  /*13f60*/  DADD R12, R14, R12 ;  /* 0x000000000e0c7229 */ /* 0x000fc8000000000c */
[----:B------:R-:W-:Y:S01]  /*13f70*/  DADD R10, R8, -UR8 ;  /* 0x80000008080a7e29 */ /* 0x000fe20008000000 */
[----:B------:R-:W-:Y:S01]  /*13f80*/  UMOV UR8, 0xfefa39ef ;  /* 0xfefa39ef00087882 */ /* 0x000fe20000000000 */
[----:B------:R-:W-:Y:S02]  /*13f90*/  UMOV UR9, 0x3fe62e42 ;  /* 0x3fe62e4200097882 */ /* 0x000fe40000000000 */
[----:B------:R-:W-:-:S08]  /*13fa0*/  DADD R12, R32, R12 ;  /* 0x00000000200c7229 */ /* 0x000fd0000000000c */
[----:B------:R-:W-:-:S08]  /*13fb0*/  DADD R8, R30, R12 ;  /* 0x000000001e087229 */ /* 0x000fd0000000000c */
[--C-:B------:R-:W-:Y:S02]  /*13fc0*/  DFMA R14, R10, UR8, R8.reuse ;  /* 0x000000080a0e7c2b */ /* 0x100fe40008000008 */
[----:B------:R-:W-:-:S06]  /*13fd0*/  DADD R30, R30, -R8 ;  /* 0x000000001e1e7229 */ /* 0x000fcc0000000808 */
[----:B------:R-:W-:Y:S02]  /*13fe0*/  DFMA R32, R10, -UR8, R14 ;  /* 0x800000080a207c2b */ /* 0x000fe4000800000e */
[----:B------:R-:W-:Y:S01]  /*13ff0*/  DADD R30, R12, R30 ;  /* 0x000000000c1e7229 */ /* 0x000fe2000000001e */
[----:B------:R-:W-:Y:S01]  /*14000*/  MOV R12, 0x652b82fe ;  /* 0x652b82fe000c7802 */ /* 0x000fe20000000f00 */
[----:B------:R-:W-:-:S04]  /*14010*/  IMAD.MOV.U32 R13, RZ, RZ, 0x3ff71547 ;  /* 0x3ff71547ff0d7424 */ /* 0x000fc800078e00ff */
[----:B------:R-:W-:-:S08]  /*14020*/  DADD R32, -R8, R32 ;  /* 0x0000000008207229 */ /* 0x000fd00000000120 */
[----:B------:R-:W-:-:S08]  /*14030*/  DADD R30, R30, -R32 ;  /* 0x000000001e1e7229 */ /* 0x000fd00000000820 */
[----:B------:R-:W-:Y:S01]  /*14040*/  DFMA R30, R10, UR10, R30 ;  /* 0x0000000a0a1e7c2b */ /* 0x000fe2000800001e */
[----:B------:R-:W-:Y:S01]  /*14050*/  UMOV UR10, 0x9999999a ;  /* 0x9999999a000a7882 */ /* 0x000fe20000000000 */
[----:B------:R-:W-:-:S06]  /*14060*/  UMOV UR11, 0x3fc99999 ;  /* 0x3fc99999000b7882 */ /* 0x000fcc0000000000 */
[----:B------:R-:W-:-:S08]  /*14070*/  DADD R8, R14, R30 ;  /* 0x000000000e087229 */ /* 0x000fd0000000001e */
[----:B------:R-:W-:Y:S02]  /*14080*/  DADD R14, R14, -R8 ;  /* 0x000000000e0e7229 */ /* 0x000fe40000000808 */
[----:B------:R-:W-:-:S06]  /*14090*/  DMUL R10, R8, UR10 ;  /* 0x0000000a080a7c28 */ /* 0x000fcc0008000000 */
[----:B------:R-:W-:Y:S02]  /*140a0*/  DADD R14, R30, R14 ;  /* 0x000000001e0e7229 */ /* 0x000fe4000000000e */
[----:B------:R-:W-:-:S08]  /*140b0*/  DFMA R8, R8, UR10, -R10 ;  /* 0x0000000a08087c2b */ /* 0x000fd0000800080a */
[----:B------:R-:W-:-:S08]  /*140c0*/  DFMA R8, R14, UR10, R8 ;  /* 0x0000000a0e087c2b */ /* 0x000fd00008000008 */
[----:B------:R-:W-:-:S08]  /*140d0*/  DADD R30, R10, R8 ;  /* 0x000000000a1e7229 */ /* 0x000fd00000000008 */
[----:B------:R-:W-:Y:S02]  /*140e0*/  DFMA R32, R30, R12, 6.75539944105574400000e+15 ;  /* 0x433800001e20742b */ /* 0x000fe4000000000c */
[----:B------:R-:W-:Y:S01]  /*140f0*/  FSETP.GEU.AND P0, PT, |R31|, 4.1917929649353027344, PT ;  /* 0x4086232b1f00780b */ /* 0x000fe20003f0e200 */
[----:B------:R-:W-:-:S05]  /*14100*/  DADD R10, R10, -R30 ;  /* 0x000000000a0a7229 */ /* 0x000fca000000081e */
[----:B------:R-:W-:-:S08]  /*14110*/  DADD R12, R32, -6.75539944105574400000e+15 ;  /* 0xc3380000200c7429 */ /* 0x000fd00000000000 */
[----:B------:R-:W-:Y:S01]  /*14120*/  DFMA R14, R12, -UR8, R30 ;  /* 0x800000080c0e7c2b */ /* 0x000fe2000800001e */
[----:B------:R-:W-:Y:S01]  /*14130*/  UMOV UR8, 0x3b39803f ;  /* 0x3b39803f00087882 */ /* 0x000fe20000000000 */
[----:B------:R-:W-:-:S06]  /*14140*/  UMOV UR9, 0x3c7abc9e ;  /* 0x3c7abc9e00097882 */ /* 0x000fcc0000000000 */
[----:B------:R-:W-:Y:S01]  /*14150*/  DFMA R14, R12, -UR8, R14 ;  /* 0x800000080c0e7c2b */ /* 0x000fe2000800000e */
[----:B------:R-:W-:Y:S01]  /*14160*/  UMOV UR8, 0x69ce2bdf ;  /* 0x69ce2bdf00087882 */ /* 0x000fe20000000000 */
[----:B------:R-:W-:Y:S01]  /*14170*/  MOV R12, 0xfca213ea ;  /* 0xfca213ea000c7802 */ /* 0x000fe20000000f00 */
[----:B------:R-:W-:Y:S01]  /*14180*/  IMAD.MOV.U32 R13, RZ, RZ, 0x3e928af3 ;  /* 0x3e928af3ff0d7424 */ /* 0x000fe200078e00ff */
[----:B------:R-:W-:-:S05]  /*14190*/  UMOV UR9, 0x3e5ade15 ;  /* 0x3e5ade1500097882 */ /* 0x000fca0000000000 */
[----:B------:R-:W-:Y:S01]  /*141a0*/  DFMA R12, R14, UR8, R12 ;  /* 0x000000080e0c7c2b */ /* 0x000fe2000800000c */
[----:B------:R-:W-:Y:S01]  /*141b0*/  UMOV UR8, 0x62401315 ;  /* 0x6240131500087882 */ /* 0x000fe20000000000 */
[----:B------:R-:W-:-:S06]  /*141c0*/  UMOV UR9, 0x3ec71dee ;  /* 0x3ec71dee00097882 */ /* 0x000fcc0000000000 */
[----:B------:R-:W-:Y:S01]  /*141d0*/  DFMA R12, R14, R12, UR8 ;  /* 0x000000080e0c7e2b */ /* 0x000fe2000800000c */
        /* <DEDUP_REMOVED lines=20> */
[----:B------:R-:W-:-:S08]  /*14320*/  DFMA R12, R14, R12, UR8 ;  /* 0x000000080e0c7e2b */ /* 0x000fd0000800000c */
[----:B------:R-:W-:-:S08]  /*14330*/  DFMA R12, R14, R12, 1 ;  /* 0x3ff000000e0c742b */ /* 0x000fd0000000000c */
[----:B------:R-:W-:Y:S02]  /*14340*/  DFMA R12, R14, R12, 1 ;  /* 0x3ff000000e0c742b */ /* 0x000fe4000000000c */
[----:B------:R-:W-:-:S08]  /*14350*/  DADD R14, R8, R10 ;  /* 0x00000000080e7229 */ /* 0x000fd0000000000a */
[----:B------:R-:W-:Y:S01]  /*14360*/  LEA R9, R32, R13, 0x14 ;  /* 0x0000000d20097211 */ /* 0x000fe200078ea0ff */
[----:B------:R-:W-:Y:S01]  /*14370*/  IMAD.MOV.U32 R8, RZ, RZ, R12 ;  /* 0x000000ffff087224 */ /* 0x000fe200078e000c */
[----:B------:R-:W-:Y:S06]  /*14380*/  @!P0 BRA `(.L_x_298) ;  /* 0x0000000000348947 */ /* 0x000fec0003800000 */
[----:B------:R-:W-:Y:S01]  /*14390*/  FSETP.GEU.AND P1, PT, |R31|, 4.2275390625, PT ;  /* 0x408748001f00780b */ /* 0x000fe20003f2e200 */
[C---:B------:R-:W-:Y:S02]  /*143a0*/  DADD R8, R30.reuse, +INF ;  /* 0x7ff000001e087429 */ /* 0x040fe40000000000 */
[----:B------:R-:W-:-:S08]  /*143b0*/  DSETP.GEU.AND P0, PT, R30, RZ, PT ;  /* 0x000000ff1e00722a */ /* 0x000fd00003f0e000 */
[----:B------:R-:W-:Y:S02]  /*143c0*/  FSEL R8, R8, RZ, P0 ;  /* 0x000000ff08087208 */ /* 0x000fe40000000000 */
[C---:B------:R-:W-:Y:S02]  /*143d0*/  @!P1 LEA.HI R3, R32.reuse, R32, RZ, 0x1 ;  /* 0x0000002020039211 */ /* 0x040fe400078f08ff */
[----:B------:R-:W-:Y:S01]  /*143e0*/  @!P1 MOV R10, R12 ;  /* 0x0000000c000a9202 */ /* 0x000fe20000000f00 */
[----:B------:R-:W-:Y:S01]  /*143f0*/  @!P1 IMAD.MOV.U32 R12, RZ, RZ, RZ ;  /* 0x000000ffff0c9224 */ /* 0x000fe200078e00ff */
[----:B------:R-:W-:Y:S02]  /*14400*/  @!P1 SHF.R.S32.HI R3, RZ, 0x1, R3 ;  /* 0x00000001ff039819 */ /* 0x000fe40000011403 */
[----:B------:R-:W-:Y:S02]  /*14410*/  FSEL R9, R9, RZ, P0 ;  /* 0x000000ff09097208 */ /* 0x000fe40000000000 */
[----:B------:R-:W-:Y:S01]  /*14420*/  @!P1 IADD3 R32, PT, PT, R32, -R3, RZ ;  /* 0x8000000320209210 */ /* 0x000fe20007ffe0ff */
[----:B------:R-:W-:-:S03]  /*14430*/  @!P1 IMAD R11, R3, 0x100000, R13 ;  /* 0x00100000030b9824 */ /* 0x000fc600078e020d */
[----:B------:R-:W-:-:S06]  /*14440*/  @!P1 LEA R13, R32, 0x3ff00000, 0x14 ;  /* 0x3ff00000200d9811 */ /* 0x000fcc00078ea0ff */
[----:B------:R-:W-:-:S11]  /*14450*/  @!P1 DMUL R8, R10, R12 ;  /* 0x0000000c0a089228 */ /* 0x000fd60000000000 */
.L_x_298:
[----:B------:R-:W-:Y:S01]  /*14460*/  DFMA R10, R14, R8, R8 ;  /* 0x000000080e0a722b */ /* 0x000fe20000000008 */
[----:B------:R-:W-:Y:S01]  /*14470*/  MOV R5, 0x0 ;  /* 0x0000000000057802 */ /* 0x000fe20000000f00 */
[----:B------:R-:W-:-:S08]  /*14480*/  DSETP.NEU.AND P0, PT, |R8|, +INF , PT ;  /* 0x7ff000000800742a */ /* 0x000fd00003f0d200 */
[----:B------:R-:W-:Y:S02]  /*14490*/  FSEL R3, R8, R10, !P0 ;  /* 0x0000000a08037208 */ /* 0x000fe40004000000 */
[----:B------:R-:W-:Y:S01]  /*144a0*/  FSEL R8, R9, R11, !P0 ;  /* 0x0000000b09087208 */ /* 0x000fe20004000000 */
[----:B------:R-:W-:Y:S06]  /*144b0*/  RET.REL.NODEC R4 `(_Z7drawImgP5pixelP9bodyStateS2_P7vector2iidb) ;  /* 0xfffffeb804d07950 */ /* 0x000fec0003c3ffff */
.L_x_299:
[----:B------:R-:W-:-:S00]  /*144c0*/  BRA `(.L_x_299) ;  /* 0xfffffffc00fc7947 */ /* 0x000fc0000383ffff */
[----:B------:R-:W-:-:S00]  /*144d0*/  NOP ;  /* 0x0000000000007918 */ /* 0x000fc00000000000 */
        /* <DEDUP_REMOVED lines=10> */
.L_x_302:


//--------------------- .nv.shared.reserved.0     --------------------------
	.section	.nv.shared.reserved.0,"aw",@nobits
	.weak		__nv_reservedSMEM_offset_0_alias
	.size		__nv_reservedSMEM_offset_0_alias, 0, 64
	.other		__nv_reservedSMEM_offset_0_alias,@"STO_CUDA_RESERVED_SHARED STV_DEFAULT"
__nv_reservedSMEM_offset_0_alias:
	.zero		0
	.zero		64


//--------------------- .nv.constant0._Z7drawImgP5pixelP9bodyStateS2_P7vector2iidb --------------------------
	.section	.nv.constant0._Z7drawImgP5pixelP9bodyStateS2_P7vector2iidb,"a",@progbits
	.sectionflags	@""
	.align	4
.nv.constant0._Z7drawImgP5pixelP9bodyStateS2_P7vector2iidb:
	.zero		945


//--------------------- SYMBOLS --------------------------

	.type		.nv.reservedSmem.offset0,@object
	.size		.nv.reservedSmem.offset0,0x4
